//
// Generated by NVIDIA NVVM Compiler
//
// Compiler Build ID: CL-36424714
// Cuda compilation tools, release 13.0, V13.0.88
// Based on NVVM 20.0.0
//

.version 9.0
.target sm_100
.address_size 64

	// .globl	_Z12PowerKernal2PjS_y

.visible .entry _Z12PowerKernal2PjS_y(
	.param .u64 .ptr .align 1 _Z12PowerKernal2PjS_y_param_0,
	.param .u64 .ptr .align 1 _Z12PowerKernal2PjS_y_param_1,
	.param .u64 _Z12PowerKernal2PjS_y_param_2
)
{
	.reg .pred 	%p<7>;
	.reg .b32 	%r<6685>;
	.reg .b64 	%rd<36>;

	ld.param.u64 	%rd8, [_Z12PowerKernal2PjS_y_param_2];
	setp.eq.s64 	%p1, %rd8, 0;
	@%p1 bra 	$L__BB0_7;
	ld.param.u64 	%rd32, [_Z12PowerKernal2PjS_y_param_2];
	add.s64 	%rd9, %rd32, -1;
	shr.u64 	%rd10, %rd9, 2;
	mul.hi.u64 	%rd11, %rd10, 2951479051793528259;
	shr.u64 	%rd12, %rd11, 2;
	mul.lo.s64 	%rd13, %rd12, 100;
	sub.s64 	%rd14, %rd9, %rd13;
	add.s64 	%rd35, %rd14, 1;
	setp.lt.u64 	%p2, %rd32, 100;
	mov.b32 	%r6683, 0;
	@%p2 bra 	$L__BB0_4;
	mov.b64 	%rd34, 0;
	mov.b32 	%r6683, 0;
	mov.u32 	%r8, %ntid.x;
	mov.u32 	%r9, %ctaid.x;
	mov.u32 	%r10, %tid.x;
	mad.lo.s32 	%r11, %r8, %r9, %r10;
	shl.b32 	%r12, %r11, 4;
	mul.wide.u32 	%rd17, %r12, 4;
$L__BB0_3:
	.pragma "nounroll";
	ld.param.u64 	%rd33, [_Z12PowerKernal2PjS_y_param_2];
	ld.param.u64 	%rd30, [_Z12PowerKernal2PjS_y_param_1];
	ld.param.u64 	%rd28, [_Z12PowerKernal2PjS_y_param_0];
	cvta.to.global.u64 	%rd16, %rd28;
	add.s64 	%rd18, %rd16, %rd17;
	ld.global.u32 	%r13, [%rd18];
	ld.global.u32 	%r14, [%rd18+4];
	ld.global.u32 	%r15, [%rd18+8];
	ld.global.u32 	%r16, [%rd18+12];
	ld.global.u32 	%r17, [%rd18+16];
	ld.global.u32 	%r18, [%rd18+20];
	ld.global.u32 	%r19, [%rd18+24];
	ld.global.u32 	%r20, [%rd18+28];
	ld.global.u32 	%r21, [%rd18+32];
	ld.global.u32 	%r22, [%rd18+36];
	ld.global.u32 	%r23, [%rd18+40];
	ld.global.u32 	%r24, [%rd18+44];
	ld.global.u32 	%r25, [%rd18+48];
	ld.global.u32 	%r26, [%rd18+52];
	ld.global.u32 	%r27, [%rd18+56];
	ld.global.u32 	%r28, [%rd18+60];
	add.s32 	%r29, %r6683, %r12;
	add.s32 	%r30, %r29, %r13;
	add.s32 	%r31, %r30, %r14;
	add.s32 	%r32, %r31, %r15;
	add.s32 	%r33, %r32, %r16;
	add.s32 	%r34, %r33, %r17;
	add.s32 	%r35, %r34, %r18;
	add.s32 	%r36, %r35, %r19;
	add.s32 	%r37, %r36, %r20;
	add.s32 	%r38, %r37, %r21;
	add.s32 	%r39, %r38, %r22;
	add.s32 	%r40, %r39, %r23;
	add.s32 	%r41, %r40, %r24;
	add.s32 	%r42, %r41, %r25;
	add.s32 	%r43, %r42, %r26;
	add.s32 	%r44, %r43, %r27;
	add.s32 	%r45, %r44, %r28;
	st.global.u32 	[%rd18], %r45;
	cvta.to.global.u64 	%rd19, %rd30;
	add.s64 	%rd20, %rd19, %rd17;
	ld.global.u32 	%r46, [%rd20];
	ld.global.u32 	%r47, [%rd20+4];
	ld.global.u32 	%r48, [%rd20+8];
	ld.global.u32 	%r49, [%rd20+12];
	ld.global.u32 	%r50, [%rd20+16];
	ld.global.u32 	%r51, [%rd20+20];
	ld.global.u32 	%r52, [%rd20+24];
	ld.global.u32 	%r53, [%rd20+28];
	ld.global.u32 	%r54, [%rd20+32];
	ld.global.u32 	%r55, [%rd20+36];
	ld.global.u32 	%r56, [%rd20+40];
	ld.global.u32 	%r57, [%rd20+44];
	ld.global.u32 	%r58, [%rd20+48];
	ld.global.u32 	%r59, [%rd20+52];
	ld.global.u32 	%r60, [%rd20+56];
	ld.global.u32 	%r61, [%rd20+60];
	add.s32 	%r62, %r46, %r12;
	add.s32 	%r63, %r62, %r45;
	add.s32 	%r64, %r63, %r47;
	add.s32 	%r65, %r64, %r48;
	add.s32 	%r66, %r65, %r49;
	add.s32 	%r67, %r66, %r50;
	add.s32 	%r68, %r67, %r51;
	add.s32 	%r69, %r68, %r52;
	add.s32 	%r70, %r69, %r53;
	add.s32 	%r71, %r70, %r54;
	add.s32 	%r72, %r71, %r55;
	add.s32 	%r73, %r72, %r56;
	add.s32 	%r74, %r73, %r57;
	add.s32 	%r75, %r74, %r58;
	add.s32 	%r76, %r75, %r59;
	add.s32 	%r77, %r76, %r60;
	add.s32 	%r78, %r77, %r61;
	st.global.u32 	[%rd20], %r78;
	ld.global.u32 	%r79, [%rd18];
	ld.global.u32 	%r80, [%rd18+4];
	ld.global.u32 	%r81, [%rd18+8];
	ld.global.u32 	%r82, [%rd18+12];
	ld.global.u32 	%r83, [%rd18+16];
	ld.global.u32 	%r84, [%rd18+20];
	ld.global.u32 	%r85, [%rd18+24];
	ld.global.u32 	%r86, [%rd18+28];
	ld.global.u32 	%r87, [%rd18+32];
	ld.global.u32 	%r88, [%rd18+36];
	ld.global.u32 	%r89, [%rd18+40];
	ld.global.u32 	%r90, [%rd18+44];
	ld.global.u32 	%r91, [%rd18+48];
	ld.global.u32 	%r92, [%rd18+52];
	ld.global.u32 	%r93, [%rd18+56];
	ld.global.u32 	%r94, [%rd18+60];
	add.s32 	%r95, %r78, %r12;
	add.s32 	%r96, %r95, %r79;
	add.s32 	%r97, %r96, %r80;
	add.s32 	%r98, %r97, %r81;
	add.s32 	%r99, %r98, %r82;
	add.s32 	%r100, %r99, %r83;
	add.s32 	%r101, %r100, %r84;
	add.s32 	%r102, %r101, %r85;
	add.s32 	%r103, %r102, %r86;
	add.s32 	%r104, %r103, %r87;
	add.s32 	%r105, %r104, %r88;
	add.s32 	%r106, %r105, %r89;
	add.s32 	%r107, %r106, %r90;
	add.s32 	%r108, %r107, %r91;
	add.s32 	%r109, %r108, %r92;
	add.s32 	%r110, %r109, %r93;
	add.s32 	%r111, %r110, %r94;
	st.global.u32 	[%rd18], %r111;
	ld.global.u32 	%r112, [%rd20];
	ld.global.u32 	%r113, [%rd20+4];
	ld.global.u32 	%r114, [%rd20+8];
	ld.global.u32 	%r115, [%rd20+12];
	ld.global.u32 	%r116, [%rd20+16];
	ld.global.u32 	%r117, [%rd20+20];
	ld.global.u32 	%r118, [%rd20+24];
	ld.global.u32 	%r119, [%rd20+28];
	ld.global.u32 	%r120, [%rd20+32];
	ld.global.u32 	%r121, [%rd20+36];
	ld.global.u32 	%r122, [%rd20+40];
	ld.global.u32 	%r123, [%rd20+44];
	ld.global.u32 	%r124, [%rd20+48];
	ld.global.u32 	%r125, [%rd20+52];
	ld.global.u32 	%r126, [%rd20+56];
	ld.global.u32 	%r127, [%rd20+60];
	add.s32 	%r128, %r112, %r12;
	add.s32 	%r129, %r128, %r111;
	add.s32 	%r130, %r129, %r113;
	add.s32 	%r131, %r130, %r114;
	add.s32 	%r132, %r131, %r115;
	add.s32 	%r133, %r132, %r116;
	add.s32 	%r134, %r133, %r117;
	add.s32 	%r135, %r134, %r118;
	add.s32 	%r136, %r135, %r119;
	add.s32 	%r137, %r136, %r120;
	add.s32 	%r138, %r137, %r121;
	add.s32 	%r139, %r138, %r122;
	add.s32 	%r140, %r139, %r123;
	add.s32 	%r141, %r140, %r124;
	add.s32 	%r142, %r141, %r125;
	add.s32 	%r143, %r142, %r126;
	add.s32 	%r144, %r143, %r127;
	st.global.u32 	[%rd20], %r144;
	ld.global.u32 	%r145, [%rd18];
	ld.global.u32 	%r146, [%rd18+4];
	ld.global.u32 	%r147, [%rd18+8];
	ld.global.u32 	%r148, [%rd18+12];
	ld.global.u32 	%r149, [%rd18+16];
	ld.global.u32 	%r150, [%rd18+20];
	ld.global.u32 	%r151, [%rd18+24];
	ld.global.u32 	%r152, [%rd18+28];
	ld.global.u32 	%r153, [%rd18+32];
	ld.global.u32 	%r154, [%rd18+36];
	ld.global.u32 	%r155, [%rd18+40];
	ld.global.u32 	%r156, [%rd18+44];
	ld.global.u32 	%r157, [%rd18+48];
	ld.global.u32 	%r158, [%rd18+52];
	ld.global.u32 	%r159, [%rd18+56];
	ld.global.u32 	%r160, [%rd18+60];
	add.s32 	%r161, %r144, %r12;
	add.s32 	%r162, %r161, %r145;
	add.s32 	%r163, %r162, %r146;
	add.s32 	%r164, %r163, %r147;
	add.s32 	%r165, %r164, %r148;
	add.s32 	%r166, %r165, %r149;
	add.s32 	%r167, %r166, %r150;
	add.s32 	%r168, %r167, %r151;
	add.s32 	%r169, %r168, %r152;
	add.s32 	%r170, %r169, %r153;
	add.s32 	%r171, %r170, %r154;
	add.s32 	%r172, %r171, %r155;
	add.s32 	%r173, %r172, %r156;
	add.s32 	%r174, %r173, %r157;
	add.s32 	%r175, %r174, %r158;
	add.s32 	%r176, %r175, %r159;
	add.s32 	%r177, %r176, %r160;
	st.global.u32 	[%rd18], %r177;
	ld.global.u32 	%r178, [%rd20];
	ld.global.u32 	%r179, [%rd20+4];
	ld.global.u32 	%r180, [%rd20+8];
	ld.global.u32 	%r181, [%rd20+12];
	ld.global.u32 	%r182, [%rd20+16];
	ld.global.u32 	%r183, [%rd20+20];
	ld.global.u32 	%r184, [%rd20+24];
	ld.global.u32 	%r185, [%rd20+28];
	ld.global.u32 	%r186, [%rd20+32];
	ld.global.u32 	%r187, [%rd20+36];
	ld.global.u32 	%r188, [%rd20+40];
	ld.global.u32 	%r189, [%rd20+44];
	ld.global.u32 	%r190, [%rd20+48];
	ld.global.u32 	%r191, [%rd20+52];
	ld.global.u32 	%r192, [%rd20+56];
	ld.global.u32 	%r193, [%rd20+60];
	add.s32 	%r194, %r178, %r12;
	add.s32 	%r195, %r194, %r177;
	add.s32 	%r196, %r195, %r179;
	add.s32 	%r197, %r196, %r180;
	add.s32 	%r198, %r197, %r181;
	add.s32 	%r199, %r198, %r182;
	add.s32 	%r200, %r199, %r183;
	add.s32 	%r201, %r200, %r184;
	add.s32 	%r202, %r201, %r185;
	add.s32 	%r203, %r202, %r186;
	add.s32 	%r204, %r203, %r187;
	add.s32 	%r205, %r204, %r188;
	add.s32 	%r206, %r205, %r189;
	add.s32 	%r207, %r206, %r190;
	add.s32 	%r208, %r207, %r191;
	add.s32 	%r209, %r208, %r192;
	add.s32 	%r210, %r209, %r193;
	st.global.u32 	[%rd20], %r210;
	ld.global.u32 	%r211, [%rd18];
	ld.global.u32 	%r212, [%rd18+4];
	ld.global.u32 	%r213, [%rd18+8];
	ld.global.u32 	%r214, [%rd18+12];
	ld.global.u32 	%r215, [%rd18+16];
	ld.global.u32 	%r216, [%rd18+20];
	ld.global.u32 	%r217, [%rd18+24];
	ld.global.u32 	%r218, [%rd18+28];
	ld.global.u32 	%r219, [%rd18+32];
	ld.global.u32 	%r220, [%rd18+36];
	ld.global.u32 	%r221, [%rd18+40];
	ld.global.u32 	%r222, [%rd18+44];
	ld.global.u32 	%r223, [%rd18+48];
	ld.global.u32 	%r224, [%rd18+52];
	ld.global.u32 	%r225, [%rd18+56];
	ld.global.u32 	%r226, [%rd18+60];
	add.s32 	%r227, %r210, %r12;
	add.s32 	%r228, %r227, %r211;
	add.s32 	%r229, %r228, %r212;
	add.s32 	%r230, %r229, %r213;
	add.s32 	%r231, %r230, %r214;
	add.s32 	%r232, %r231, %r215;
	add.s32 	%r233, %r232, %r216;
	add.s32 	%r234, %r233, %r217;
	add.s32 	%r235, %r234, %r218;
	add.s32 	%r236, %r235, %r219;
	add.s32 	%r237, %r236, %r220;
	add.s32 	%r238, %r237, %r221;
	add.s32 	%r239, %r238, %r222;
	add.s32 	%r240, %r239, %r223;
	add.s32 	%r241, %r240, %r224;
	add.s32 	%r242, %r241, %r225;
	add.s32 	%r243, %r242, %r226;
	st.global.u32 	[%rd18], %r243;
	ld.global.u32 	%r244, [%rd20];
	ld.global.u32 	%r245, [%rd20+4];
	ld.global.u32 	%r246, [%rd20+8];
	ld.global.u32 	%r247, [%rd20+12];
	ld.global.u32 	%r248, [%rd20+16];
	ld.global.u32 	%r249, [%rd20+20];
	ld.global.u32 	%r250, [%rd20+24];
	ld.global.u32 	%r251, [%rd20+28];
	ld.global.u32 	%r252, [%rd20+32];
	ld.global.u32 	%r253, [%rd20+36];
	ld.global.u32 	%r254, [%rd20+40];
	ld.global.u32 	%r255, [%rd20+44];
	ld.global.u32 	%r256, [%rd20+48];
	ld.global.u32 	%r257, [%rd20+52];
	ld.global.u32 	%r258, [%rd20+56];
	ld.global.u32 	%r259, [%rd20+60];
	add.s32 	%r260, %r244, %r12;
	add.s32 	%r261, %r260, %r243;
	add.s32 	%r262, %r261, %r245;
	add.s32 	%r263, %r262, %r246;
	add.s32 	%r264, %r263, %r247;
	add.s32 	%r265, %r264, %r248;
	add.s32 	%r266, %r265, %r249;
	add.s32 	%r267, %r266, %r250;
	add.s32 	%r268, %r267, %r251;
	add.s32 	%r269, %r268, %r252;
	add.s32 	%r270, %r269, %r253;
	add.s32 	%r271, %r270, %r254;
	add.s32 	%r272, %r271, %r255;
	add.s32 	%r273, %r272, %r256;
	add.s32 	%r274, %r273, %r257;
	add.s32 	%r275, %r274, %r258;
	add.s32 	%r276, %r275, %r259;
	st.global.u32 	[%rd20], %r276;
	ld.global.u32 	%r277, [%rd18];
	ld.global.u32 	%r278, [%rd18+4];
	ld.global.u32 	%r279, [%rd18+8];
	ld.global.u32 	%r280, [%rd18+12];
	ld.global.u32 	%r281, [%rd18+16];
	ld.global.u32 	%r282, [%rd18+20];
	ld.global.u32 	%r283, [%rd18+24];
	ld.global.u32 	%r284, [%rd18+28];
	ld.global.u32 	%r285, [%rd18+32];
	ld.global.u32 	%r286, [%rd18+36];
	ld.global.u32 	%r287, [%rd18+40];
	ld.global.u32 	%r288, [%rd18+44];
	ld.global.u32 	%r289, [%rd18+48];
	ld.global.u32 	%r290, [%rd18+52];
	ld.global.u32 	%r291, [%rd18+56];
	ld.global.u32 	%r292, [%rd18+60];
	add.s32 	%r293, %r276, %r12;
	add.s32 	%r294, %r293, %r277;
	add.s32 	%r295, %r294, %r278;
	add.s32 	%r296, %r295, %r279;
	add.s32 	%r297, %r296, %r280;
	add.s32 	%r298, %r297, %r281;
	add.s32 	%r299, %r298, %r282;
	add.s32 	%r300, %r299, %r283;
	add.s32 	%r301, %r300, %r284;
	add.s32 	%r302, %r301, %r285;
	add.s32 	%r303, %r302, %r286;
	add.s32 	%r304, %r303, %r287;
	add.s32 	%r305, %r304, %r288;
	add.s32 	%r306, %r305, %r289;
	add.s32 	%r307, %r306, %r290;
	add.s32 	%r308, %r307, %r291;
	add.s32 	%r309, %r308, %r292;
	st.global.u32 	[%rd18], %r309;
	ld.global.u32 	%r310, [%rd20];
	ld.global.u32 	%r311, [%rd20+4];
	ld.global.u32 	%r312, [%rd20+8];
	ld.global.u32 	%r313, [%rd20+12];
	ld.global.u32 	%r314, [%rd20+16];
	ld.global.u32 	%r315, [%rd20+20];
	ld.global.u32 	%r316, [%rd20+24];
	ld.global.u32 	%r317, [%rd20+28];
	ld.global.u32 	%r318, [%rd20+32];
	ld.global.u32 	%r319, [%rd20+36];
	ld.global.u32 	%r320, [%rd20+40];
	ld.global.u32 	%r321, [%rd20+44];
	ld.global.u32 	%r322, [%rd20+48];
	ld.global.u32 	%r323, [%rd20+52];
	ld.global.u32 	%r324, [%rd20+56];
	ld.global.u32 	%r325, [%rd20+60];
	add.s32 	%r326, %r310, %r12;
	add.s32 	%r327, %r326, %r309;
	add.s32 	%r328, %r327, %r311;
	add.s32 	%r329, %r328, %r312;
	add.s32 	%r330, %r329, %r313;
	add.s32 	%r331, %r330, %r314;
	add.s32 	%r332, %r331, %r315;
	add.s32 	%r333, %r332, %r316;
	add.s32 	%r334, %r333, %r317;
	add.s32 	%r335, %r334, %r318;
	add.s32 	%r336, %r335, %r319;
	add.s32 	%r337, %r336, %r320;
	add.s32 	%r338, %r337, %r321;
	add.s32 	%r339, %r338, %r322;
	add.s32 	%r340, %r339, %r323;
	add.s32 	%r341, %r340, %r324;
	add.s32 	%r342, %r341, %r325;
	st.global.u32 	[%rd20], %r342;
	ld.global.u32 	%r343, [%rd18];
	ld.global.u32 	%r344, [%rd18+4];
	ld.global.u32 	%r345, [%rd18+8];
	ld.global.u32 	%r346, [%rd18+12];
	ld.global.u32 	%r347, [%rd18+16];
	ld.global.u32 	%r348, [%rd18+20];
	ld.global.u32 	%r349, [%rd18+24];
	ld.global.u32 	%r350, [%rd18+28];
	ld.global.u32 	%r351, [%rd18+32];
	ld.global.u32 	%r352, [%rd18+36];
	ld.global.u32 	%r353, [%rd18+40];
	ld.global.u32 	%r354, [%rd18+44];
	ld.global.u32 	%r355, [%rd18+48];
	ld.global.u32 	%r356, [%rd18+52];
	ld.global.u32 	%r357, [%rd18+56];
	ld.global.u32 	%r358, [%rd18+60];
	add.s32 	%r359, %r342, %r12;
	add.s32 	%r360, %r359, %r343;
	add.s32 	%r361, %r360, %r344;
	add.s32 	%r362, %r361, %r345;
	add.s32 	%r363, %r362, %r346;
	add.s32 	%r364, %r363, %r347;
	add.s32 	%r365, %r364, %r348;
	add.s32 	%r366, %r365, %r349;
	add.s32 	%r367, %r366, %r350;
	add.s32 	%r368, %r367, %r351;
	add.s32 	%r369, %r368, %r352;
	add.s32 	%r370, %r369, %r353;
	add.s32 	%r371, %r370, %r354;
	add.s32 	%r372, %r371, %r355;
	add.s32 	%r373, %r372, %r356;
	add.s32 	%r374, %r373, %r357;
	add.s32 	%r375, %r374, %r358;
	st.global.u32 	[%rd18], %r375;
	ld.global.u32 	%r376, [%rd20];
	ld.global.u32 	%r377, [%rd20+4];
	ld.global.u32 	%r378, [%rd20+8];
	ld.global.u32 	%r379, [%rd20+12];
	ld.global.u32 	%r380, [%rd20+16];
	ld.global.u32 	%r381, [%rd20+20];
	ld.global.u32 	%r382, [%rd20+24];
	ld.global.u32 	%r383, [%rd20+28];
	ld.global.u32 	%r384, [%rd20+32];
	ld.global.u32 	%r385, [%rd20+36];
	ld.global.u32 	%r386, [%rd20+40];
	ld.global.u32 	%r387, [%rd20+44];
	ld.global.u32 	%r388, [%rd20+48];
	ld.global.u32 	%r389, [%rd20+52];
	ld.global.u32 	%r390, [%rd20+56];
	ld.global.u32 	%r391, [%rd20+60];
	add.s32 	%r392, %r376, %r12;
	add.s32 	%r393, %r392, %r375;
	add.s32 	%r394, %r393, %r377;
	add.s32 	%r395, %r394, %r378;
	add.s32 	%r396, %r395, %r379;
	add.s32 	%r397, %r396, %r380;
	add.s32 	%r398, %r397, %r381;
	add.s32 	%r399, %r398, %r382;
	add.s32 	%r400, %r399, %r383;
	add.s32 	%r401, %r400, %r384;
	add.s32 	%r402, %r401, %r385;
	add.s32 	%r403, %r402, %r386;
	add.s32 	%r404, %r403, %r387;
	add.s32 	%r405, %r404, %r388;
	add.s32 	%r406, %r405, %r389;
	add.s32 	%r407, %r406, %r390;
	add.s32 	%r408, %r407, %r391;
	st.global.u32 	[%rd20], %r408;
	ld.global.u32 	%r409, [%rd18];
	ld.global.u32 	%r410, [%rd18+4];
	ld.global.u32 	%r411, [%rd18+8];
	ld.global.u32 	%r412, [%rd18+12];
	ld.global.u32 	%r413, [%rd18+16];
	ld.global.u32 	%r414, [%rd18+20];
	ld.global.u32 	%r415, [%rd18+24];
	ld.global.u32 	%r416, [%rd18+28];
	ld.global.u32 	%r417, [%rd18+32];
	ld.global.u32 	%r418, [%rd18+36];
	ld.global.u32 	%r419, [%rd18+40];
	ld.global.u32 	%r420, [%rd18+44];
	ld.global.u32 	%r421, [%rd18+48];
	ld.global.u32 	%r422, [%rd18+52];
	ld.global.u32 	%r423, [%rd18+56];
	ld.global.u32 	%r424, [%rd18+60];
	add.s32 	%r425, %r408, %r12;
	add.s32 	%r426, %r425, %r409;
	add.s32 	%r427, %r426, %r410;
	add.s32 	%r428, %r427, %r411;
	add.s32 	%r429, %r428, %r412;
	add.s32 	%r430, %r429, %r413;
	add.s32 	%r431, %r430, %r414;
	add.s32 	%r432, %r431, %r415;
	add.s32 	%r433, %r432, %r416;
	add.s32 	%r434, %r433, %r417;
	add.s32 	%r435, %r434, %r418;
	add.s32 	%r436, %r435, %r419;
	add.s32 	%r437, %r436, %r420;
	add.s32 	%r438, %r437, %r421;
	add.s32 	%r439, %r438, %r422;
	add.s32 	%r440, %r439, %r423;
	add.s32 	%r441, %r440, %r424;
	st.global.u32 	[%rd18], %r441;
	ld.global.u32 	%r442, [%rd20];
	ld.global.u32 	%r443, [%rd20+4];
	ld.global.u32 	%r444, [%rd20+8];
	ld.global.u32 	%r445, [%rd20+12];
	ld.global.u32 	%r446, [%rd20+16];
	ld.global.u32 	%r447, [%rd20+20];
	ld.global.u32 	%r448, [%rd20+24];
	ld.global.u32 	%r449, [%rd20+28];
	ld.global.u32 	%r450, [%rd20+32];
	ld.global.u32 	%r451, [%rd20+36];
	ld.global.u32 	%r452, [%rd20+40];
	ld.global.u32 	%r453, [%rd20+44];
	ld.global.u32 	%r454, [%rd20+48];
	ld.global.u32 	%r455, [%rd20+52];
	ld.global.u32 	%r456, [%rd20+56];
	ld.global.u32 	%r457, [%rd20+60];
	add.s32 	%r458, %r442, %r12;
	add.s32 	%r459, %r458, %r441;
	add.s32 	%r460, %r459, %r443;
	add.s32 	%r461, %r460, %r444;
	add.s32 	%r462, %r461, %r445;
	add.s32 	%r463, %r462, %r446;
	add.s32 	%r464, %r463, %r447;
	add.s32 	%r465, %r464, %r448;
	add.s32 	%r466, %r465, %r449;
	add.s32 	%r467, %r466, %r450;
	add.s32 	%r468, %r467, %r451;
	add.s32 	%r469, %r468, %r452;
	add.s32 	%r470, %r469, %r453;
	add.s32 	%r471, %r470, %r454;
	add.s32 	%r472, %r471, %r455;
	add.s32 	%r473, %r472, %r456;
	add.s32 	%r474, %r473, %r457;
	st.global.u32 	[%rd20], %r474;
	ld.global.u32 	%r475, [%rd18];
	ld.global.u32 	%r476, [%rd18+4];
	ld.global.u32 	%r477, [%rd18+8];
	ld.global.u32 	%r478, [%rd18+12];
	ld.global.u32 	%r479, [%rd18+16];
	ld.global.u32 	%r480, [%rd18+20];
	ld.global.u32 	%r481, [%rd18+24];
	ld.global.u32 	%r482, [%rd18+28];
	ld.global.u32 	%r483, [%rd18+32];
	ld.global.u32 	%r484, [%rd18+36];
	ld.global.u32 	%r485, [%rd18+40];
	ld.global.u32 	%r486, [%rd18+44];
	ld.global.u32 	%r487, [%rd18+48];
	ld.global.u32 	%r488, [%rd18+52];
	ld.global.u32 	%r489, [%rd18+56];
	ld.global.u32 	%r490, [%rd18+60];
	add.s32 	%r491, %r474, %r12;
	add.s32 	%r492, %r491, %r475;
	add.s32 	%r493, %r492, %r476;
	add.s32 	%r494, %r493, %r477;
	add.s32 	%r495, %r494, %r478;
	add.s32 	%r496, %r495, %r479;
	add.s32 	%r497, %r496, %r480;
	add.s32 	%r498, %r497, %r481;
	add.s32 	%r499, %r498, %r482;
	add.s32 	%r500, %r499, %r483;
	add.s32 	%r501, %r500, %r484;
	add.s32 	%r502, %r501, %r485;
	add.s32 	%r503, %r502, %r486;
	add.s32 	%r504, %r503, %r487;
	add.s32 	%r505, %r504, %r488;
	add.s32 	%r506, %r505, %r489;
	add.s32 	%r507, %r506, %r490;
	st.global.u32 	[%rd18], %r507;
	ld.global.u32 	%r508, [%rd20];
	ld.global.u32 	%r509, [%rd20+4];
	ld.global.u32 	%r510, [%rd20+8];
	ld.global.u32 	%r511, [%rd20+12];
	ld.global.u32 	%r512, [%rd20+16];
	ld.global.u32 	%r513, [%rd20+20];
	ld.global.u32 	%r514, [%rd20+24];
	ld.global.u32 	%r515, [%rd20+28];
	ld.global.u32 	%r516, [%rd20+32];
	ld.global.u32 	%r517, [%rd20+36];
	ld.global.u32 	%r518, [%rd20+40];
	ld.global.u32 	%r519, [%rd20+44];
	ld.global.u32 	%r520, [%rd20+48];
	ld.global.u32 	%r521, [%rd20+52];
	ld.global.u32 	%r522, [%rd20+56];
	ld.global.u32 	%r523, [%rd20+60];
	add.s32 	%r524, %r508, %r12;
	add.s32 	%r525, %r524, %r507;
	add.s32 	%r526, %r525, %r509;
	add.s32 	%r527, %r526, %r510;
	add.s32 	%r528, %r527, %r511;
	add.s32 	%r529, %r528, %r512;
	add.s32 	%r530, %r529, %r513;
	add.s32 	%r531, %r530, %r514;
	add.s32 	%r532, %r531, %r515;
	add.s32 	%r533, %r532, %r516;
	add.s32 	%r534, %r533, %r517;
	add.s32 	%r535, %r534, %r518;
	add.s32 	%r536, %r535, %r519;
	add.s32 	%r537, %r536, %r520;
	add.s32 	%r538, %r537, %r521;
	add.s32 	%r539, %r538, %r522;
	add.s32 	%r540, %r539, %r523;
	st.global.u32 	[%rd20], %r540;
	ld.global.u32 	%r541, [%rd18];
	ld.global.u32 	%r542, [%rd18+4];
	ld.global.u32 	%r543, [%rd18+8];
	ld.global.u32 	%r544, [%rd18+12];
	ld.global.u32 	%r545, [%rd18+16];
	ld.global.u32 	%r546, [%rd18+20];
	ld.global.u32 	%r547, [%rd18+24];
	ld.global.u32 	%r548, [%rd18+28];
	ld.global.u32 	%r549, [%rd18+32];
	ld.global.u32 	%r550, [%rd18+36];
	ld.global.u32 	%r551, [%rd18+40];
	ld.global.u32 	%r552, [%rd18+44];
	ld.global.u32 	%r553, [%rd18+48];
	ld.global.u32 	%r554, [%rd18+52];
	ld.global.u32 	%r555, [%rd18+56];
	ld.global.u32 	%r556, [%rd18+60];
	add.s32 	%r557, %r540, %r12;
	add.s32 	%r558, %r557, %r541;
	add.s32 	%r559, %r558, %r542;
	add.s32 	%r560, %r559, %r543;
	add.s32 	%r561, %r560, %r544;
	add.s32 	%r562, %r561, %r545;
	add.s32 	%r563, %r562, %r546;
	add.s32 	%r564, %r563, %r547;
	add.s32 	%r565, %r564, %r548;
	add.s32 	%r566, %r565, %r549;
	add.s32 	%r567, %r566, %r550;
	add.s32 	%r568, %r567, %r551;
	add.s32 	%r569, %r568, %r552;
	add.s32 	%r570, %r569, %r553;
	add.s32 	%r571, %r570, %r554;
	add.s32 	%r572, %r571, %r555;
	add.s32 	%r573, %r572, %r556;
	st.global.u32 	[%rd18], %r573;
	ld.global.u32 	%r574, [%rd20];
	ld.global.u32 	%r575, [%rd20+4];
	ld.global.u32 	%r576, [%rd20+8];
	ld.global.u32 	%r577, [%rd20+12];
	ld.global.u32 	%r578, [%rd20+16];
	ld.global.u32 	%r579, [%rd20+20];
	ld.global.u32 	%r580, [%rd20+24];
	ld.global.u32 	%r581, [%rd20+28];
	ld.global.u32 	%r582, [%rd20+32];
	ld.global.u32 	%r583, [%rd20+36];
	ld.global.u32 	%r584, [%rd20+40];
	ld.global.u32 	%r585, [%rd20+44];
	ld.global.u32 	%r586, [%rd20+48];
	ld.global.u32 	%r587, [%rd20+52];
	ld.global.u32 	%r588, [%rd20+56];
	ld.global.u32 	%r589, [%rd20+60];
	add.s32 	%r590, %r574, %r12;
	add.s32 	%r591, %r590, %r573;
	add.s32 	%r592, %r591, %r575;
	add.s32 	%r593, %r592, %r576;
	add.s32 	%r594, %r593, %r577;
	add.s32 	%r595, %r594, %r578;
	add.s32 	%r596, %r595, %r579;
	add.s32 	%r597, %r596, %r580;
	add.s32 	%r598, %r597, %r581;
	add.s32 	%r599, %r598, %r582;
	add.s32 	%r600, %r599, %r583;
	add.s32 	%r601, %r600, %r584;
	add.s32 	%r602, %r601, %r585;
	add.s32 	%r603, %r602, %r586;
	add.s32 	%r604, %r603, %r587;
	add.s32 	%r605, %r604, %r588;
	add.s32 	%r606, %r605, %r589;
	st.global.u32 	[%rd20], %r606;
	ld.global.u32 	%r607, [%rd18];
	ld.global.u32 	%r608, [%rd18+4];
	ld.global.u32 	%r609, [%rd18+8];
	ld.global.u32 	%r610, [%rd18+12];
	ld.global.u32 	%r611, [%rd18+16];
	ld.global.u32 	%r612, [%rd18+20];
	ld.global.u32 	%r613, [%rd18+24];
	ld.global.u32 	%r614, [%rd18+28];
	ld.global.u32 	%r615, [%rd18+32];
	ld.global.u32 	%r616, [%rd18+36];
	ld.global.u32 	%r617, [%rd18+40];
	ld.global.u32 	%r618, [%rd18+44];
	ld.global.u32 	%r619, [%rd18+48];
	ld.global.u32 	%r620, [%rd18+52];
	ld.global.u32 	%r621, [%rd18+56];
	ld.global.u32 	%r622, [%rd18+60];
	add.s32 	%r623, %r606, %r12;
	add.s32 	%r624, %r623, %r607;
	add.s32 	%r625, %r624, %r608;
	add.s32 	%r626, %r625, %r609;
	add.s32 	%r627, %r626, %r610;
	add.s32 	%r628, %r627, %r611;
	add.s32 	%r629, %r628, %r612;
	add.s32 	%r630, %r629, %r613;
	add.s32 	%r631, %r630, %r614;
	add.s32 	%r632, %r631, %r615;
	add.s32 	%r633, %r632, %r616;
	add.s32 	%r634, %r633, %r617;
	add.s32 	%r635, %r634, %r618;
	add.s32 	%r636, %r635, %r619;
	add.s32 	%r637, %r636, %r620;
	add.s32 	%r638, %r637, %r621;
	add.s32 	%r639, %r638, %r622;
	st.global.u32 	[%rd18], %r639;
	ld.global.u32 	%r640, [%rd20];
	ld.global.u32 	%r641, [%rd20+4];
	ld.global.u32 	%r642, [%rd20+8];
	ld.global.u32 	%r643, [%rd20+12];
	ld.global.u32 	%r644, [%rd20+16];
	ld.global.u32 	%r645, [%rd20+20];
	ld.global.u32 	%r646, [%rd20+24];
	ld.global.u32 	%r647, [%rd20+28];
	ld.global.u32 	%r648, [%rd20+32];
	ld.global.u32 	%r649, [%rd20+36];
	ld.global.u32 	%r650, [%rd20+40];
	ld.global.u32 	%r651, [%rd20+44];
	ld.global.u32 	%r652, [%rd20+48];
	ld.global.u32 	%r653, [%rd20+52];
	ld.global.u32 	%r654, [%rd20+56];
	ld.global.u32 	%r655, [%rd20+60];
	add.s32 	%r656, %r640, %r12;
	add.s32 	%r657, %r656, %r639;
	add.s32 	%r658, %r657, %r641;
	add.s32 	%r659, %r658, %r642;
	add.s32 	%r660, %r659, %r643;
	add.s32 	%r661, %r660, %r644;
	add.s32 	%r662, %r661, %r645;
	add.s32 	%r663, %r662, %r646;
	add.s32 	%r664, %r663, %r647;
	add.s32 	%r665, %r664, %r648;
	add.s32 	%r666, %r665, %r649;
	add.s32 	%r667, %r666, %r650;
	add.s32 	%r668, %r667, %r651;
	add.s32 	%r669, %r668, %r652;
	add.s32 	%r670, %r669, %r653;
	add.s32 	%r671, %r670, %r654;
	add.s32 	%r672, %r671, %r655;
	st.global.u32 	[%rd20], %r672;
	ld.global.u32 	%r673, [%rd18];
	ld.global.u32 	%r674, [%rd18+4];
	ld.global.u32 	%r675, [%rd18+8];
	ld.global.u32 	%r676, [%rd18+12];
	ld.global.u32 	%r677, [%rd18+16];
	ld.global.u32 	%r678, [%rd18+20];
	ld.global.u32 	%r679, [%rd18+24];
	ld.global.u32 	%r680, [%rd18+28];
	ld.global.u32 	%r681, [%rd18+32];
	ld.global.u32 	%r682, [%rd18+36];
	ld.global.u32 	%r683, [%rd18+40];
	ld.global.u32 	%r684, [%rd18+44];
	ld.global.u32 	%r685, [%rd18+48];
	ld.global.u32 	%r686, [%rd18+52];
	ld.global.u32 	%r687, [%rd18+56];
	ld.global.u32 	%r688, [%rd18+60];
	add.s32 	%r689, %r672, %r12;
	add.s32 	%r690, %r689, %r673;
	add.s32 	%r691, %r690, %r674;
	add.s32 	%r692, %r691, %r675;
	add.s32 	%r693, %r692, %r676;
	add.s32 	%r694, %r693, %r677;
	add.s32 	%r695, %r694, %r678;
	add.s32 	%r696, %r695, %r679;
	add.s32 	%r697, %r696, %r680;
	add.s32 	%r698, %r697, %r681;
	add.s32 	%r699, %r698, %r682;
	add.s32 	%r700, %r699, %r683;
	add.s32 	%r701, %r700, %r684;
	add.s32 	%r702, %r701, %r685;
	add.s32 	%r703, %r702, %r686;
	add.s32 	%r704, %r703, %r687;
	add.s32 	%r705, %r704, %r688;
	st.global.u32 	[%rd18], %r705;
	ld.global.u32 	%r706, [%rd20];
	ld.global.u32 	%r707, [%rd20+4];
	ld.global.u32 	%r708, [%rd20+8];
	ld.global.u32 	%r709, [%rd20+12];
	ld.global.u32 	%r710, [%rd20+16];
	ld.global.u32 	%r711, [%rd20+20];
	ld.global.u32 	%r712, [%rd20+24];
	ld.global.u32 	%r713, [%rd20+28];
	ld.global.u32 	%r714, [%rd20+32];
	ld.global.u32 	%r715, [%rd20+36];
	ld.global.u32 	%r716, [%rd20+40];
	ld.global.u32 	%r717, [%rd20+44];
	ld.global.u32 	%r718, [%rd20+48];
	ld.global.u32 	%r719, [%rd20+52];
	ld.global.u32 	%r720, [%rd20+56];
	ld.global.u32 	%r721, [%rd20+60];
	add.s32 	%r722, %r706, %r12;
	add.s32 	%r723, %r722, %r705;
	add.s32 	%r724, %r723, %r707;
	add.s32 	%r725, %r724, %r708;
	add.s32 	%r726, %r725, %r709;
	add.s32 	%r727, %r726, %r710;
	add.s32 	%r728, %r727, %r711;
	add.s32 	%r729, %r728, %r712;
	add.s32 	%r730, %r729, %r713;
	add.s32 	%r731, %r730, %r714;
	add.s32 	%r732, %r731, %r715;
	add.s32 	%r733, %r732, %r716;
	add.s32 	%r734, %r733, %r717;
	add.s32 	%r735, %r734, %r718;
	add.s32 	%r736, %r735, %r719;
	add.s32 	%r737, %r736, %r720;
	add.s32 	%r738, %r737, %r721;
	st.global.u32 	[%rd20], %r738;
	ld.global.u32 	%r739, [%rd18];
	ld.global.u32 	%r740, [%rd18+4];
	ld.global.u32 	%r741, [%rd18+8];
	ld.global.u32 	%r742, [%rd18+12];
	ld.global.u32 	%r743, [%rd18+16];
	ld.global.u32 	%r744, [%rd18+20];
	ld.global.u32 	%r745, [%rd18+24];
	ld.global.u32 	%r746, [%rd18+28];
	ld.global.u32 	%r747, [%rd18+32];
	ld.global.u32 	%r748, [%rd18+36];
	ld.global.u32 	%r749, [%rd18+40];
	ld.global.u32 	%r750, [%rd18+44];
	ld.global.u32 	%r751, [%rd18+48];
	ld.global.u32 	%r752, [%rd18+52];
	ld.global.u32 	%r753, [%rd18+56];
	ld.global.u32 	%r754, [%rd18+60];
	add.s32 	%r755, %r738, %r12;
	add.s32 	%r756, %r755, %r739;
	add.s32 	%r757, %r756, %r740;
	add.s32 	%r758, %r757, %r741;
	add.s32 	%r759, %r758, %r742;
	add.s32 	%r760, %r759, %r743;
	add.s32 	%r761, %r760, %r744;
	add.s32 	%r762, %r761, %r745;
	add.s32 	%r763, %r762, %r746;
	add.s32 	%r764, %r763, %r747;
	add.s32 	%r765, %r764, %r748;
	add.s32 	%r766, %r765, %r749;
	add.s32 	%r767, %r766, %r750;
	add.s32 	%r768, %r767, %r751;
	add.s32 	%r769, %r768, %r752;
	add.s32 	%r770, %r769, %r753;
	add.s32 	%r771, %r770, %r754;
	st.global.u32 	[%rd18], %r771;
	ld.global.u32 	%r772, [%rd20];
	ld.global.u32 	%r773, [%rd20+4];
	ld.global.u32 	%r774, [%rd20+8];
	ld.global.u32 	%r775, [%rd20+12];
	ld.global.u32 	%r776, [%rd20+16];
	ld.global.u32 	%r777, [%rd20+20];
	ld.global.u32 	%r778, [%rd20+24];
	ld.global.u32 	%r779, [%rd20+28];
	ld.global.u32 	%r780, [%rd20+32];
	ld.global.u32 	%r781, [%rd20+36];
	ld.global.u32 	%r782, [%rd20+40];
	ld.global.u32 	%r783, [%rd20+44];
	ld.global.u32 	%r784, [%rd20+48];
	ld.global.u32 	%r785, [%rd20+52];
	ld.global.u32 	%r786, [%rd20+56];
	ld.global.u32 	%r787, [%rd20+60];
	add.s32 	%r788, %r772, %r12;
	add.s32 	%r789, %r788, %r771;
	add.s32 	%r790, %r789, %r773;
	add.s32 	%r791, %r790, %r774;
	add.s32 	%r792, %r791, %r775;
	add.s32 	%r793, %r792, %r776;
	add.s32 	%r794, %r793, %r777;
	add.s32 	%r795, %r794, %r778;
	add.s32 	%r796, %r795, %r779;
	add.s32 	%r797, %r796, %r780;
	add.s32 	%r798, %r797, %r781;
	add.s32 	%r799, %r798, %r782;
	add.s32 	%r800, %r799, %r783;
	add.s32 	%r801, %r800, %r784;
	add.s32 	%r802, %r801, %r785;
	add.s32 	%r803, %r802, %r786;
	add.s32 	%r804, %r803, %r787;
	st.global.u32 	[%rd20], %r804;
	ld.global.u32 	%r805, [%rd18];
	ld.global.u32 	%r806, [%rd18+4];
	ld.global.u32 	%r807, [%rd18+8];
	ld.global.u32 	%r808, [%rd18+12];
	ld.global.u32 	%r809, [%rd18+16];
	ld.global.u32 	%r810, [%rd18+20];
	ld.global.u32 	%r811, [%rd18+24];
	ld.global.u32 	%r812, [%rd18+28];
	ld.global.u32 	%r813, [%rd18+32];
	ld.global.u32 	%r814, [%rd18+36];
	ld.global.u32 	%r815, [%rd18+40];
	ld.global.u32 	%r816, [%rd18+44];
	ld.global.u32 	%r817, [%rd18+48];
	ld.global.u32 	%r818, [%rd18+52];
	ld.global.u32 	%r819, [%rd18+56];
	ld.global.u32 	%r820, [%rd18+60];
	add.s32 	%r821, %r804, %r12;
	add.s32 	%r822, %r821, %r805;
	add.s32 	%r823, %r822, %r806;
	add.s32 	%r824, %r823, %r807;
	add.s32 	%r825, %r824, %r808;
	add.s32 	%r826, %r825, %r809;
	add.s32 	%r827, %r826, %r810;
	add.s32 	%r828, %r827, %r811;
	add.s32 	%r829, %r828, %r812;
	add.s32 	%r830, %r829, %r813;
	add.s32 	%r831, %r830, %r814;
	add.s32 	%r832, %r831, %r815;
	add.s32 	%r833, %r832, %r816;
	add.s32 	%r834, %r833, %r817;
	add.s32 	%r835, %r834, %r818;
	add.s32 	%r836, %r835, %r819;
	add.s32 	%r837, %r836, %r820;
	st.global.u32 	[%rd18], %r837;
	ld.global.u32 	%r838, [%rd20];
	ld.global.u32 	%r839, [%rd20+4];
	ld.global.u32 	%r840, [%rd20+8];
	ld.global.u32 	%r841, [%rd20+12];
	ld.global.u32 	%r842, [%rd20+16];
	ld.global.u32 	%r843, [%rd20+20];
	ld.global.u32 	%r844, [%rd20+24];
	ld.global.u32 	%r845, [%rd20+28];
	ld.global.u32 	%r846, [%rd20+32];
	ld.global.u32 	%r847, [%rd20+36];
	ld.global.u32 	%r848, [%rd20+40];
	ld.global.u32 	%r849, [%rd20+44];
	ld.global.u32 	%r850, [%rd20+48];
	ld.global.u32 	%r851, [%rd20+52];
	ld.global.u32 	%r852, [%rd20+56];
	ld.global.u32 	%r853, [%rd20+60];
	add.s32 	%r854, %r838, %r12;
	add.s32 	%r855, %r854, %r837;
	add.s32 	%r856, %r855, %r839;
	add.s32 	%r857, %r856, %r840;
	add.s32 	%r858, %r857, %r841;
	add.s32 	%r859, %r858, %r842;
	add.s32 	%r860, %r859, %r843;
	add.s32 	%r861, %r860, %r844;
	add.s32 	%r862, %r861, %r845;
	add.s32 	%r863, %r862, %r846;
	add.s32 	%r864, %r863, %r847;
	add.s32 	%r865, %r864, %r848;
	add.s32 	%r866, %r865, %r849;
	add.s32 	%r867, %r866, %r850;
	add.s32 	%r868, %r867, %r851;
	add.s32 	%r869, %r868, %r852;
	add.s32 	%r870, %r869, %r853;
	st.global.u32 	[%rd20], %r870;
	ld.global.u32 	%r871, [%rd18];
	ld.global.u32 	%r872, [%rd18+4];
	ld.global.u32 	%r873, [%rd18+8];
	ld.global.u32 	%r874, [%rd18+12];
	ld.global.u32 	%r875, [%rd18+16];
	ld.global.u32 	%r876, [%rd18+20];
	ld.global.u32 	%r877, [%rd18+24];
	ld.global.u32 	%r878, [%rd18+28];
	ld.global.u32 	%r879, [%rd18+32];
	ld.global.u32 	%r880, [%rd18+36];
	ld.global.u32 	%r881, [%rd18+40];
	ld.global.u32 	%r882, [%rd18+44];
	ld.global.u32 	%r883, [%rd18+48];
	ld.global.u32 	%r884, [%rd18+52];
	ld.global.u32 	%r885, [%rd18+56];
	ld.global.u32 	%r886, [%rd18+60];
	add.s32 	%r887, %r870, %r12;
	add.s32 	%r888, %r887, %r871;
	add.s32 	%r889, %r888, %r872;
	add.s32 	%r890, %r889, %r873;
	add.s32 	%r891, %r890, %r874;
	add.s32 	%r892, %r891, %r875;
	add.s32 	%r893, %r892, %r876;
	add.s32 	%r894, %r893, %r877;
	add.s32 	%r895, %r894, %r878;
	add.s32 	%r896, %r895, %r879;
	add.s32 	%r897, %r896, %r880;
	add.s32 	%r898, %r897, %r881;
	add.s32 	%r899, %r898, %r882;
	add.s32 	%r900, %r899, %r883;
	add.s32 	%r901, %r900, %r884;
	add.s32 	%r902, %r901, %r885;
	add.s32 	%r903, %r902, %r886;
	st.global.u32 	[%rd18], %r903;
	ld.global.u32 	%r904, [%rd20];
	ld.global.u32 	%r905, [%rd20+4];
	ld.global.u32 	%r906, [%rd20+8];
	ld.global.u32 	%r907, [%rd20+12];
	ld.global.u32 	%r908, [%rd20+16];
	ld.global.u32 	%r909, [%rd20+20];
	ld.global.u32 	%r910, [%rd20+24];
	ld.global.u32 	%r911, [%rd20+28];
	ld.global.u32 	%r912, [%rd20+32];
	ld.global.u32 	%r913, [%rd20+36];
	ld.global.u32 	%r914, [%rd20+40];
	ld.global.u32 	%r915, [%rd20+44];
	ld.global.u32 	%r916, [%rd20+48];
	ld.global.u32 	%r917, [%rd20+52];
	ld.global.u32 	%r918, [%rd20+56];
	ld.global.u32 	%r919, [%rd20+60];
	add.s32 	%r920, %r904, %r12;
	add.s32 	%r921, %r920, %r903;
	add.s32 	%r922, %r921, %r905;
	add.s32 	%r923, %r922, %r906;
	add.s32 	%r924, %r923, %r907;
	add.s32 	%r925, %r924, %r908;
	add.s32 	%r926, %r925, %r909;
	add.s32 	%r927, %r926, %r910;
	add.s32 	%r928, %r927, %r911;
	add.s32 	%r929, %r928, %r912;
	add.s32 	%r930, %r929, %r913;
	add.s32 	%r931, %r930, %r914;
	add.s32 	%r932, %r931, %r915;
	add.s32 	%r933, %r932, %r916;
	add.s32 	%r934, %r933, %r917;
	add.s32 	%r935, %r934, %r918;
	add.s32 	%r936, %r935, %r919;
	st.global.u32 	[%rd20], %r936;
	ld.global.u32 	%r937, [%rd18];
	ld.global.u32 	%r938, [%rd18+4];
	ld.global.u32 	%r939, [%rd18+8];
	ld.global.u32 	%r940, [%rd18+12];
	ld.global.u32 	%r941, [%rd18+16];
	ld.global.u32 	%r942, [%rd18+20];
	ld.global.u32 	%r943, [%rd18+24];
	ld.global.u32 	%r944, [%rd18+28];
	ld.global.u32 	%r945, [%rd18+32];
	ld.global.u32 	%r946, [%rd18+36];
	ld.global.u32 	%r947, [%rd18+40];
	ld.global.u32 	%r948, [%rd18+44];
	ld.global.u32 	%r949, [%rd18+48];
	ld.global.u32 	%r950, [%rd18+52];
	ld.global.u32 	%r951, [%rd18+56];
	ld.global.u32 	%r952, [%rd18+60];
	add.s32 	%r953, %r936, %r12;
	add.s32 	%r954, %r953, %r937;
	add.s32 	%r955, %r954, %r938;
	add.s32 	%r956, %r955, %r939;
	add.s32 	%r957, %r956, %r940;
	add.s32 	%r958, %r957, %r941;
	add.s32 	%r959, %r958, %r942;
	add.s32 	%r960, %r959, %r943;
	add.s32 	%r961, %r960, %r944;
	add.s32 	%r962, %r961, %r945;
	add.s32 	%r963, %r962, %r946;
	add.s32 	%r964, %r963, %r947;
	add.s32 	%r965, %r964, %r948;
	add.s32 	%r966, %r965, %r949;
	add.s32 	%r967, %r966, %r950;
	add.s32 	%r968, %r967, %r951;
	add.s32 	%r969, %r968, %r952;
	st.global.u32 	[%rd18], %r969;
	ld.global.u32 	%r970, [%rd20];
	ld.global.u32 	%r971, [%rd20+4];
	ld.global.u32 	%r972, [%rd20+8];
	ld.global.u32 	%r973, [%rd20+12];
	ld.global.u32 	%r974, [%rd20+16];
	ld.global.u32 	%r975, [%rd20+20];
	ld.global.u32 	%r976, [%rd20+24];
	ld.global.u32 	%r977, [%rd20+28];
	ld.global.u32 	%r978, [%rd20+32];
	ld.global.u32 	%r979, [%rd20+36];
	ld.global.u32 	%r980, [%rd20+40];
	ld.global.u32 	%r981, [%rd20+44];
	ld.global.u32 	%r982, [%rd20+48];
	ld.global.u32 	%r983, [%rd20+52];
	ld.global.u32 	%r984, [%rd20+56];
	ld.global.u32 	%r985, [%rd20+60];
	add.s32 	%r986, %r970, %r12;
	add.s32 	%r987, %r986, %r969;
	add.s32 	%r988, %r987, %r971;
	add.s32 	%r989, %r988, %r972;
	add.s32 	%r990, %r989, %r973;
	add.s32 	%r991, %r990, %r974;
	add.s32 	%r992, %r991, %r975;
	add.s32 	%r993, %r992, %r976;
	add.s32 	%r994, %r993, %r977;
	add.s32 	%r995, %r994, %r978;
	add.s32 	%r996, %r995, %r979;
	add.s32 	%r997, %r996, %r980;
	add.s32 	%r998, %r997, %r981;
	add.s32 	%r999, %r998, %r982;
	add.s32 	%r1000, %r999, %r983;
	add.s32 	%r1001, %r1000, %r984;
	add.s32 	%r1002, %r1001, %r985;
	st.global.u32 	[%rd20], %r1002;
	ld.global.u32 	%r1003, [%rd18];
	ld.global.u32 	%r1004, [%rd18+4];
	ld.global.u32 	%r1005, [%rd18+8];
	ld.global.u32 	%r1006, [%rd18+12];
	ld.global.u32 	%r1007, [%rd18+16];
	ld.global.u32 	%r1008, [%rd18+20];
	ld.global.u32 	%r1009, [%rd18+24];
	ld.global.u32 	%r1010, [%rd18+28];
	ld.global.u32 	%r1011, [%rd18+32];
	ld.global.u32 	%r1012, [%rd18+36];
	ld.global.u32 	%r1013, [%rd18+40];
	ld.global.u32 	%r1014, [%rd18+44];
	ld.global.u32 	%r1015, [%rd18+48];
	ld.global.u32 	%r1016, [%rd18+52];
	ld.global.u32 	%r1017, [%rd18+56];
	ld.global.u32 	%r1018, [%rd18+60];
	add.s32 	%r1019, %r1002, %r12;
	add.s32 	%r1020, %r1019, %r1003;
	add.s32 	%r1021, %r1020, %r1004;
	add.s32 	%r1022, %r1021, %r1005;
	add.s32 	%r1023, %r1022, %r1006;
	add.s32 	%r1024, %r1023, %r1007;
	add.s32 	%r1025, %r1024, %r1008;
	add.s32 	%r1026, %r1025, %r1009;
	add.s32 	%r1027, %r1026, %r1010;
	add.s32 	%r1028, %r1027, %r1011;
	add.s32 	%r1029, %r1028, %r1012;
	add.s32 	%r1030, %r1029, %r1013;
	add.s32 	%r1031, %r1030, %r1014;
	add.s32 	%r1032, %r1031, %r1015;
	add.s32 	%r1033, %r1032, %r1016;
	add.s32 	%r1034, %r1033, %r1017;
	add.s32 	%r1035, %r1034, %r1018;
	st.global.u32 	[%rd18], %r1035;
	ld.global.u32 	%r1036, [%rd20];
	ld.global.u32 	%r1037, [%rd20+4];
	ld.global.u32 	%r1038, [%rd20+8];
	ld.global.u32 	%r1039, [%rd20+12];
	ld.global.u32 	%r1040, [%rd20+16];
	ld.global.u32 	%r1041, [%rd20+20];
	ld.global.u32 	%r1042, [%rd20+24];
	ld.global.u32 	%r1043, [%rd20+28];
	ld.global.u32 	%r1044, [%rd20+32];
	ld.global.u32 	%r1045, [%rd20+36];
	ld.global.u32 	%r1046, [%rd20+40];
	ld.global.u32 	%r1047, [%rd20+44];
	ld.global.u32 	%r1048, [%rd20+48];
	ld.global.u32 	%r1049, [%rd20+52];
	ld.global.u32 	%r1050, [%rd20+56];
	ld.global.u32 	%r1051, [%rd20+60];
	add.s32 	%r1052, %r1036, %r12;
	add.s32 	%r1053, %r1052, %r1035;
	add.s32 	%r1054, %r1053, %r1037;
	add.s32 	%r1055, %r1054, %r1038;
	add.s32 	%r1056, %r1055, %r1039;
	add.s32 	%r1057, %r1056, %r1040;
	add.s32 	%r1058, %r1057, %r1041;
	add.s32 	%r1059, %r1058, %r1042;
	add.s32 	%r1060, %r1059, %r1043;
	add.s32 	%r1061, %r1060, %r1044;
	add.s32 	%r1062, %r1061, %r1045;
	add.s32 	%r1063, %r1062, %r1046;
	add.s32 	%r1064, %r1063, %r1047;
	add.s32 	%r1065, %r1064, %r1048;
	add.s32 	%r1066, %r1065, %r1049;
	add.s32 	%r1067, %r1066, %r1050;
	add.s32 	%r1068, %r1067, %r1051;
	st.global.u32 	[%rd20], %r1068;
	ld.global.u32 	%r1069, [%rd18];
	ld.global.u32 	%r1070, [%rd18+4];
	ld.global.u32 	%r1071, [%rd18+8];
	ld.global.u32 	%r1072, [%rd18+12];
	ld.global.u32 	%r1073, [%rd18+16];
	ld.global.u32 	%r1074, [%rd18+20];
	ld.global.u32 	%r1075, [%rd18+24];
	ld.global.u32 	%r1076, [%rd18+28];
	ld.global.u32 	%r1077, [%rd18+32];
	ld.global.u32 	%r1078, [%rd18+36];
	ld.global.u32 	%r1079, [%rd18+40];
	ld.global.u32 	%r1080, [%rd18+44];
	ld.global.u32 	%r1081, [%rd18+48];
	ld.global.u32 	%r1082, [%rd18+52];
	ld.global.u32 	%r1083, [%rd18+56];
	ld.global.u32 	%r1084, [%rd18+60];
	add.s32 	%r1085, %r1068, %r12;
	add.s32 	%r1086, %r1085, %r1069;
	add.s32 	%r1087, %r1086, %r1070;
	add.s32 	%r1088, %r1087, %r1071;
	add.s32 	%r1089, %r1088, %r1072;
	add.s32 	%r1090, %r1089, %r1073;
	add.s32 	%r1091, %r1090, %r1074;
	add.s32 	%r1092, %r1091, %r1075;
	add.s32 	%r1093, %r1092, %r1076;
	add.s32 	%r1094, %r1093, %r1077;
	add.s32 	%r1095, %r1094, %r1078;
	add.s32 	%r1096, %r1095, %r1079;
	add.s32 	%r1097, %r1096, %r1080;
	add.s32 	%r1098, %r1097, %r1081;
	add.s32 	%r1099, %r1098, %r1082;
	add.s32 	%r1100, %r1099, %r1083;
	add.s32 	%r1101, %r1100, %r1084;
	st.global.u32 	[%rd18], %r1101;
	ld.global.u32 	%r1102, [%rd20];
	ld.global.u32 	%r1103, [%rd20+4];
	ld.global.u32 	%r1104, [%rd20+8];
	ld.global.u32 	%r1105, [%rd20+12];
	ld.global.u32 	%r1106, [%rd20+16];
	ld.global.u32 	%r1107, [%rd20+20];
	ld.global.u32 	%r1108, [%rd20+24];
	ld.global.u32 	%r1109, [%rd20+28];
	ld.global.u32 	%r1110, [%rd20+32];
	ld.global.u32 	%r1111, [%rd20+36];
	ld.global.u32 	%r1112, [%rd20+40];
	ld.global.u32 	%r1113, [%rd20+44];
	ld.global.u32 	%r1114, [%rd20+48];
	ld.global.u32 	%r1115, [%rd20+52];
	ld.global.u32 	%r1116, [%rd20+56];
	ld.global.u32 	%r1117, [%rd20+60];
	add.s32 	%r1118, %r1102, %r12;
	add.s32 	%r1119, %r1118, %r1101;
	add.s32 	%r1120, %r1119, %r1103;
	add.s32 	%r1121, %r1120, %r1104;
	add.s32 	%r1122, %r1121, %r1105;
	add.s32 	%r1123, %r1122, %r1106;
	add.s32 	%r1124, %r1123, %r1107;
	add.s32 	%r1125, %r1124, %r1108;
	add.s32 	%r1126, %r1125, %r1109;
	add.s32 	%r1127, %r1126, %r1110;
	add.s32 	%r1128, %r1127, %r1111;
	add.s32 	%r1129, %r1128, %r1112;
	add.s32 	%r1130, %r1129, %r1113;
	add.s32 	%r1131, %r1130, %r1114;
	add.s32 	%r1132, %r1131, %r1115;
	add.s32 	%r1133, %r1132, %r1116;
	add.s32 	%r1134, %r1133, %r1117;
	st.global.u32 	[%rd20], %r1134;
	ld.global.u32 	%r1135, [%rd18];
	ld.global.u32 	%r1136, [%rd18+4];
	ld.global.u32 	%r1137, [%rd18+8];
	ld.global.u32 	%r1138, [%rd18+12];
	ld.global.u32 	%r1139, [%rd18+16];
	ld.global.u32 	%r1140, [%rd18+20];
	ld.global.u32 	%r1141, [%rd18+24];
	ld.global.u32 	%r1142, [%rd18+28];
	ld.global.u32 	%r1143, [%rd18+32];
	ld.global.u32 	%r1144, [%rd18+36];
	ld.global.u32 	%r1145, [%rd18+40];
	ld.global.u32 	%r1146, [%rd18+44];
	ld.global.u32 	%r1147, [%rd18+48];
	ld.global.u32 	%r1148, [%rd18+52];
	ld.global.u32 	%r1149, [%rd18+56];
	ld.global.u32 	%r1150, [%rd18+60];
	add.s32 	%r1151, %r1134, %r12;
	add.s32 	%r1152, %r1151, %r1135;
	add.s32 	%r1153, %r1152, %r1136;
	add.s32 	%r1154, %r1153, %r1137;
	add.s32 	%r1155, %r1154, %r1138;
	add.s32 	%r1156, %r1155, %r1139;
	add.s32 	%r1157, %r1156, %r1140;
	add.s32 	%r1158, %r1157, %r1141;
	add.s32 	%r1159, %r1158, %r1142;
	add.s32 	%r1160, %r1159, %r1143;
	add.s32 	%r1161, %r1160, %r1144;
	add.s32 	%r1162, %r1161, %r1145;
	add.s32 	%r1163, %r1162, %r1146;
	add.s32 	%r1164, %r1163, %r1147;
	add.s32 	%r1165, %r1164, %r1148;
	add.s32 	%r1166, %r1165, %r1149;
	add.s32 	%r1167, %r1166, %r1150;
	st.global.u32 	[%rd18], %r1167;
	ld.global.u32 	%r1168, [%rd20];
	ld.global.u32 	%r1169, [%rd20+4];
	ld.global.u32 	%r1170, [%rd20+8];
	ld.global.u32 	%r1171, [%rd20+12];
	ld.global.u32 	%r1172, [%rd20+16];
	ld.global.u32 	%r1173, [%rd20+20];
	ld.global.u32 	%r1174, [%rd20+24];
	ld.global.u32 	%r1175, [%rd20+28];
	ld.global.u32 	%r1176, [%rd20+32];
	ld.global.u32 	%r1177, [%rd20+36];
	ld.global.u32 	%r1178, [%rd20+40];
	ld.global.u32 	%r1179, [%rd20+44];
	ld.global.u32 	%r1180, [%rd20+48];
	ld.global.u32 	%r1181, [%rd20+52];
	ld.global.u32 	%r1182, [%rd20+56];
	ld.global.u32 	%r1183, [%rd20+60];
	add.s32 	%r1184, %r1168, %r12;
	add.s32 	%r1185, %r1184, %r1167;
	add.s32 	%r1186, %r1185, %r1169;
	add.s32 	%r1187, %r1186, %r1170;
	add.s32 	%r1188, %r1187, %r1171;
	add.s32 	%r1189, %r1188, %r1172;
	add.s32 	%r1190, %r1189, %r1173;
	add.s32 	%r1191, %r1190, %r1174;
	add.s32 	%r1192, %r1191, %r1175;
	add.s32 	%r1193, %r1192, %r1176;
	add.s32 	%r1194, %r1193, %r1177;
	add.s32 	%r1195, %r1194, %r1178;
	add.s32 	%r1196, %r1195, %r1179;
	add.s32 	%r1197, %r1196, %r1180;
	add.s32 	%r1198, %r1197, %r1181;
	add.s32 	%r1199, %r1198, %r1182;
	add.s32 	%r1200, %r1199, %r1183;
	st.global.u32 	[%rd20], %r1200;
	ld.global.u32 	%r1201, [%rd18];
	ld.global.u32 	%r1202, [%rd18+4];
	ld.global.u32 	%r1203, [%rd18+8];
	ld.global.u32 	%r1204, [%rd18+12];
	ld.global.u32 	%r1205, [%rd18+16];
	ld.global.u32 	%r1206, [%rd18+20];
	ld.global.u32 	%r1207, [%rd18+24];
	ld.global.u32 	%r1208, [%rd18+28];
	ld.global.u32 	%r1209, [%rd18+32];
	ld.global.u32 	%r1210, [%rd18+36];
	ld.global.u32 	%r1211, [%rd18+40];
	ld.global.u32 	%r1212, [%rd18+44];
	ld.global.u32 	%r1213, [%rd18+48];
	ld.global.u32 	%r1214, [%rd18+52];
	ld.global.u32 	%r1215, [%rd18+56];
	ld.global.u32 	%r1216, [%rd18+60];
	add.s32 	%r1217, %r1200, %r12;
	add.s32 	%r1218, %r1217, %r1201;
	add.s32 	%r1219, %r1218, %r1202;
	add.s32 	%r1220, %r1219, %r1203;
	add.s32 	%r1221, %r1220, %r1204;
	add.s32 	%r1222, %r1221, %r1205;
	add.s32 	%r1223, %r1222, %r1206;
	add.s32 	%r1224, %r1223, %r1207;
	add.s32 	%r1225, %r1224, %r1208;
	add.s32 	%r1226, %r1225, %r1209;
	add.s32 	%r1227, %r1226, %r1210;
	add.s32 	%r1228, %r1227, %r1211;
	add.s32 	%r1229, %r1228, %r1212;
	add.s32 	%r1230, %r1229, %r1213;
	add.s32 	%r1231, %r1230, %r1214;
	add.s32 	%r1232, %r1231, %r1215;
	add.s32 	%r1233, %r1232, %r1216;
	st.global.u32 	[%rd18], %r1233;
	ld.global.u32 	%r1234, [%rd20];
	ld.global.u32 	%r1235, [%rd20+4];
	ld.global.u32 	%r1236, [%rd20+8];
	ld.global.u32 	%r1237, [%rd20+12];
	ld.global.u32 	%r1238, [%rd20+16];
	ld.global.u32 	%r1239, [%rd20+20];
	ld.global.u32 	%r1240, [%rd20+24];
	ld.global.u32 	%r1241, [%rd20+28];
	ld.global.u32 	%r1242, [%rd20+32];
	ld.global.u32 	%r1243, [%rd20+36];
	ld.global.u32 	%r1244, [%rd20+40];
	ld.global.u32 	%r1245, [%rd20+44];
	ld.global.u32 	%r1246, [%rd20+48];
	ld.global.u32 	%r1247, [%rd20+52];
	ld.global.u32 	%r1248, [%rd20+56];
	ld.global.u32 	%r1249, [%rd20+60];
	add.s32 	%r1250, %r1234, %r12;
	add.s32 	%r1251, %r1250, %r1233;
	add.s32 	%r1252, %r1251, %r1235;
	add.s32 	%r1253, %r1252, %r1236;
	add.s32 	%r1254, %r1253, %r1237;
	add.s32 	%r1255, %r1254, %r1238;
	add.s32 	%r1256, %r1255, %r1239;
	add.s32 	%r1257, %r1256, %r1240;
	add.s32 	%r1258, %r1257, %r1241;
	add.s32 	%r1259, %r1258, %r1242;
	add.s32 	%r1260, %r1259, %r1243;
	add.s32 	%r1261, %r1260, %r1244;
	add.s32 	%r1262, %r1261, %r1245;
	add.s32 	%r1263, %r1262, %r1246;
	add.s32 	%r1264, %r1263, %r1247;
	add.s32 	%r1265, %r1264, %r1248;
	add.s32 	%r1266, %r1265, %r1249;
	st.global.u32 	[%rd20], %r1266;
	ld.global.u32 	%r1267, [%rd18];
	ld.global.u32 	%r1268, [%rd18+4];
	ld.global.u32 	%r1269, [%rd18+8];
	ld.global.u32 	%r1270, [%rd18+12];
	ld.global.u32 	%r1271, [%rd18+16];
	ld.global.u32 	%r1272, [%rd18+20];
	ld.global.u32 	%r1273, [%rd18+24];
	ld.global.u32 	%r1274, [%rd18+28];
	ld.global.u32 	%r1275, [%rd18+32];
	ld.global.u32 	%r1276, [%rd18+36];
	ld.global.u32 	%r1277, [%rd18+40];
	ld.global.u32 	%r1278, [%rd18+44];
	ld.global.u32 	%r1279, [%rd18+48];
	ld.global.u32 	%r1280, [%rd18+52];
	ld.global.u32 	%r1281, [%rd18+56];
	ld.global.u32 	%r1282, [%rd18+60];
	add.s32 	%r1283, %r1266, %r12;
	add.s32 	%r1284, %r1283, %r1267;
	add.s32 	%r1285, %r1284, %r1268;
	add.s32 	%r1286, %r1285, %r1269;
	add.s32 	%r1287, %r1286, %r1270;
	add.s32 	%r1288, %r1287, %r1271;
	add.s32 	%r1289, %r1288, %r1272;
	add.s32 	%r1290, %r1289, %r1273;
	add.s32 	%r1291, %r1290, %r1274;
	add.s32 	%r1292, %r1291, %r1275;
	add.s32 	%r1293, %r1292, %r1276;
	add.s32 	%r1294, %r1293, %r1277;
	add.s32 	%r1295, %r1294, %r1278;
	add.s32 	%r1296, %r1295, %r1279;
	add.s32 	%r1297, %r1296, %r1280;
	add.s32 	%r1298, %r1297, %r1281;
	add.s32 	%r1299, %r1298, %r1282;
	st.global.u32 	[%rd18], %r1299;
	ld.global.u32 	%r1300, [%rd20];
	ld.global.u32 	%r1301, [%rd20+4];
	ld.global.u32 	%r1302, [%rd20+8];
	ld.global.u32 	%r1303, [%rd20+12];
	ld.global.u32 	%r1304, [%rd20+16];
	ld.global.u32 	%r1305, [%rd20+20];
	ld.global.u32 	%r1306, [%rd20+24];
	ld.global.u32 	%r1307, [%rd20+28];
	ld.global.u32 	%r1308, [%rd20+32];
	ld.global.u32 	%r1309, [%rd20+36];
	ld.global.u32 	%r1310, [%rd20+40];
	ld.global.u32 	%r1311, [%rd20+44];
	ld.global.u32 	%r1312, [%rd20+48];
	ld.global.u32 	%r1313, [%rd20+52];
	ld.global.u32 	%r1314, [%rd20+56];
	ld.global.u32 	%r1315, [%rd20+60];
	add.s32 	%r1316, %r1300, %r12;
	add.s32 	%r1317, %r1316, %r1299;
	add.s32 	%r1318, %r1317, %r1301;
	add.s32 	%r1319, %r1318, %r1302;
	add.s32 	%r1320, %r1319, %r1303;
	add.s32 	%r1321, %r1320, %r1304;
	add.s32 	%r1322, %r1321, %r1305;
	add.s32 	%r1323, %r1322, %r1306;
	add.s32 	%r1324, %r1323, %r1307;
	add.s32 	%r1325, %r1324, %r1308;
	add.s32 	%r1326, %r1325, %r1309;
	add.s32 	%r1327, %r1326, %r1310;
	add.s32 	%r1328, %r1327, %r1311;
	add.s32 	%r1329, %r1328, %r1312;
	add.s32 	%r1330, %r1329, %r1313;
	add.s32 	%r1331, %r1330, %r1314;
	add.s32 	%r1332, %r1331, %r1315;
	st.global.u32 	[%rd20], %r1332;
	ld.global.u32 	%r1333, [%rd18];
	ld.global.u32 	%r1334, [%rd18+4];
	ld.global.u32 	%r1335, [%rd18+8];
	ld.global.u32 	%r1336, [%rd18+12];
	ld.global.u32 	%r1337, [%rd18+16];
	ld.global.u32 	%r1338, [%rd18+20];
	ld.global.u32 	%r1339, [%rd18+24];
	ld.global.u32 	%r1340, [%rd18+28];
	ld.global.u32 	%r1341, [%rd18+32];
	ld.global.u32 	%r1342, [%rd18+36];
	ld.global.u32 	%r1343, [%rd18+40];
	ld.global.u32 	%r1344, [%rd18+44];
	ld.global.u32 	%r1345, [%rd18+48];
	ld.global.u32 	%r1346, [%rd18+52];
	ld.global.u32 	%r1347, [%rd18+56];
	ld.global.u32 	%r1348, [%rd18+60];
	add.s32 	%r1349, %r1332, %r12;
	add.s32 	%r1350, %r1349, %r1333;
	add.s32 	%r1351, %r1350, %r1334;
	add.s32 	%r1352, %r1351, %r1335;
	add.s32 	%r1353, %r1352, %r1336;
	add.s32 	%r1354, %r1353, %r1337;
	add.s32 	%r1355, %r1354, %r1338;
	add.s32 	%r1356, %r1355, %r1339;
	add.s32 	%r1357, %r1356, %r1340;
	add.s32 	%r1358, %r1357, %r1341;
	add.s32 	%r1359, %r1358, %r1342;
	add.s32 	%r1360, %r1359, %r1343;
	add.s32 	%r1361, %r1360, %r1344;
	add.s32 	%r1362, %r1361, %r1345;
	add.s32 	%r1363, %r1362, %r1346;
	add.s32 	%r1364, %r1363, %r1347;
	add.s32 	%r1365, %r1364, %r1348;
	st.global.u32 	[%rd18], %r1365;
	ld.global.u32 	%r1366, [%rd20];
	ld.global.u32 	%r1367, [%rd20+4];
	ld.global.u32 	%r1368, [%rd20+8];
	ld.global.u32 	%r1369, [%rd20+12];
	ld.global.u32 	%r1370, [%rd20+16];
	ld.global.u32 	%r1371, [%rd20+20];
	ld.global.u32 	%r1372, [%rd20+24];
	ld.global.u32 	%r1373, [%rd20+28];
	ld.global.u32 	%r1374, [%rd20+32];
	ld.global.u32 	%r1375, [%rd20+36];
	ld.global.u32 	%r1376, [%rd20+40];
	ld.global.u32 	%r1377, [%rd20+44];
	ld.global.u32 	%r1378, [%rd20+48];
	ld.global.u32 	%r1379, [%rd20+52];
	ld.global.u32 	%r1380, [%rd20+56];
	ld.global.u32 	%r1381, [%rd20+60];
	add.s32 	%r1382, %r1366, %r12;
	add.s32 	%r1383, %r1382, %r1365;
	add.s32 	%r1384, %r1383, %r1367;
	add.s32 	%r1385, %r1384, %r1368;
	add.s32 	%r1386, %r1385, %r1369;
	add.s32 	%r1387, %r1386, %r1370;
	add.s32 	%r1388, %r1387, %r1371;
	add.s32 	%r1389, %r1388, %r1372;
	add.s32 	%r1390, %r1389, %r1373;
	add.s32 	%r1391, %r1390, %r1374;
	add.s32 	%r1392, %r1391, %r1375;
	add.s32 	%r1393, %r1392, %r1376;
	add.s32 	%r1394, %r1393, %r1377;
	add.s32 	%r1395, %r1394, %r1378;
	add.s32 	%r1396, %r1395, %r1379;
	add.s32 	%r1397, %r1396, %r1380;
	add.s32 	%r1398, %r1397, %r1381;
	st.global.u32 	[%rd20], %r1398;
	ld.global.u32 	%r1399, [%rd18];
	ld.global.u32 	%r1400, [%rd18+4];
	ld.global.u32 	%r1401, [%rd18+8];
	ld.global.u32 	%r1402, [%rd18+12];
	ld.global.u32 	%r1403, [%rd18+16];
	ld.global.u32 	%r1404, [%rd18+20];
	ld.global.u32 	%r1405, [%rd18+24];
	ld.global.u32 	%r1406, [%rd18+28];
	ld.global.u32 	%r1407, [%rd18+32];
	ld.global.u32 	%r1408, [%rd18+36];
	ld.global.u32 	%r1409, [%rd18+40];
	ld.global.u32 	%r1410, [%rd18+44];
	ld.global.u32 	%r1411, [%rd18+48];
	ld.global.u32 	%r1412, [%rd18+52];
	ld.global.u32 	%r1413, [%rd18+56];
	ld.global.u32 	%r1414, [%rd18+60];
	add.s32 	%r1415, %r1398, %r12;
	add.s32 	%r1416, %r1415, %r1399;
	add.s32 	%r1417, %r1416, %r1400;
	add.s32 	%r1418, %r1417, %r1401;
	add.s32 	%r1419, %r1418, %r1402;
	add.s32 	%r1420, %r1419, %r1403;
	add.s32 	%r1421, %r1420, %r1404;
	add.s32 	%r1422, %r1421, %r1405;
	add.s32 	%r1423, %r1422, %r1406;
	add.s32 	%r1424, %r1423, %r1407;
	add.s32 	%r1425, %r1424, %r1408;
	add.s32 	%r1426, %r1425, %r1409;
	add.s32 	%r1427, %r1426, %r1410;
	add.s32 	%r1428, %r1427, %r1411;
	add.s32 	%r1429, %r1428, %r1412;
	add.s32 	%r1430, %r1429, %r1413;
	add.s32 	%r1431, %r1430, %r1414;
	st.global.u32 	[%rd18], %r1431;
	ld.global.u32 	%r1432, [%rd20];
	ld.global.u32 	%r1433, [%rd20+4];
	ld.global.u32 	%r1434, [%rd20+8];
	ld.global.u32 	%r1435, [%rd20+12];
	ld.global.u32 	%r1436, [%rd20+16];
	ld.global.u32 	%r1437, [%rd20+20];
	ld.global.u32 	%r1438, [%rd20+24];
	ld.global.u32 	%r1439, [%rd20+28];
	ld.global.u32 	%r1440, [%rd20+32];
	ld.global.u32 	%r1441, [%rd20+36];
	ld.global.u32 	%r1442, [%rd20+40];
	ld.global.u32 	%r1443, [%rd20+44];
	ld.global.u32 	%r1444, [%rd20+48];
	ld.global.u32 	%r1445, [%rd20+52];
	ld.global.u32 	%r1446, [%rd20+56];
	ld.global.u32 	%r1447, [%rd20+60];
	add.s32 	%r1448, %r1432, %r12;
	add.s32 	%r1449, %r1448, %r1431;
	add.s32 	%r1450, %r1449, %r1433;
	add.s32 	%r1451, %r1450, %r1434;
	add.s32 	%r1452, %r1451, %r1435;
	add.s32 	%r1453, %r1452, %r1436;
	add.s32 	%r1454, %r1453, %r1437;
	add.s32 	%r1455, %r1454, %r1438;
	add.s32 	%r1456, %r1455, %r1439;
	add.s32 	%r1457, %r1456, %r1440;
	add.s32 	%r1458, %r1457, %r1441;
	add.s32 	%r1459, %r1458, %r1442;
	add.s32 	%r1460, %r1459, %r1443;
	add.s32 	%r1461, %r1460, %r1444;
	add.s32 	%r1462, %r1461, %r1445;
	add.s32 	%r1463, %r1462, %r1446;
	add.s32 	%r1464, %r1463, %r1447;
	st.global.u32 	[%rd20], %r1464;
	ld.global.u32 	%r1465, [%rd18];
	ld.global.u32 	%r1466, [%rd18+4];
	ld.global.u32 	%r1467, [%rd18+8];
	ld.global.u32 	%r1468, [%rd18+12];
	ld.global.u32 	%r1469, [%rd18+16];
	ld.global.u32 	%r1470, [%rd18+20];
	ld.global.u32 	%r1471, [%rd18+24];
	ld.global.u32 	%r1472, [%rd18+28];
	ld.global.u32 	%r1473, [%rd18+32];
	ld.global.u32 	%r1474, [%rd18+36];
	ld.global.u32 	%r1475, [%rd18+40];
	ld.global.u32 	%r1476, [%rd18+44];
	ld.global.u32 	%r1477, [%rd18+48];
	ld.global.u32 	%r1478, [%rd18+52];
	ld.global.u32 	%r1479, [%rd18+56];
	ld.global.u32 	%r1480, [%rd18+60];
	add.s32 	%r1481, %r1464, %r12;
	add.s32 	%r1482, %r1481, %r1465;
	add.s32 	%r1483, %r1482, %r1466;
	add.s32 	%r1484, %r1483, %r1467;
	add.s32 	%r1485, %r1484, %r1468;
	add.s32 	%r1486, %r1485, %r1469;
	add.s32 	%r1487, %r1486, %r1470;
	add.s32 	%r1488, %r1487, %r1471;
	add.s32 	%r1489, %r1488, %r1472;
	add.s32 	%r1490, %r1489, %r1473;
	add.s32 	%r1491, %r1490, %r1474;
	add.s32 	%r1492, %r1491, %r1475;
	add.s32 	%r1493, %r1492, %r1476;
	add.s32 	%r1494, %r1493, %r1477;
	add.s32 	%r1495, %r1494, %r1478;
	add.s32 	%r1496, %r1495, %r1479;
	add.s32 	%r1497, %r1496, %r1480;
	st.global.u32 	[%rd18], %r1497;
	ld.global.u32 	%r1498, [%rd20];
	ld.global.u32 	%r1499, [%rd20+4];
	ld.global.u32 	%r1500, [%rd20+8];
	ld.global.u32 	%r1501, [%rd20+12];
	ld.global.u32 	%r1502, [%rd20+16];
	ld.global.u32 	%r1503, [%rd20+20];
	ld.global.u32 	%r1504, [%rd20+24];
	ld.global.u32 	%r1505, [%rd20+28];
	ld.global.u32 	%r1506, [%rd20+32];
	ld.global.u32 	%r1507, [%rd20+36];
	ld.global.u32 	%r1508, [%rd20+40];
	ld.global.u32 	%r1509, [%rd20+44];
	ld.global.u32 	%r1510, [%rd20+48];
	ld.global.u32 	%r1511, [%rd20+52];
	ld.global.u32 	%r1512, [%rd20+56];
	ld.global.u32 	%r1513, [%rd20+60];
	add.s32 	%r1514, %r1498, %r12;
	add.s32 	%r1515, %r1514, %r1497;
	add.s32 	%r1516, %r1515, %r1499;
	add.s32 	%r1517, %r1516, %r1500;
	add.s32 	%r1518, %r1517, %r1501;
	add.s32 	%r1519, %r1518, %r1502;
	add.s32 	%r1520, %r1519, %r1503;
	add.s32 	%r1521, %r1520, %r1504;
	add.s32 	%r1522, %r1521, %r1505;
	add.s32 	%r1523, %r1522, %r1506;
	add.s32 	%r1524, %r1523, %r1507;
	add.s32 	%r1525, %r1524, %r1508;
	add.s32 	%r1526, %r1525, %r1509;
	add.s32 	%r1527, %r1526, %r1510;
	add.s32 	%r1528, %r1527, %r1511;
	add.s32 	%r1529, %r1528, %r1512;
	add.s32 	%r1530, %r1529, %r1513;
	st.global.u32 	[%rd20], %r1530;
	ld.global.u32 	%r1531, [%rd18];
	ld.global.u32 	%r1532, [%rd18+4];
	ld.global.u32 	%r1533, [%rd18+8];
	ld.global.u32 	%r1534, [%rd18+12];
	ld.global.u32 	%r1535, [%rd18+16];
	ld.global.u32 	%r1536, [%rd18+20];
	ld.global.u32 	%r1537, [%rd18+24];
	ld.global.u32 	%r1538, [%rd18+28];
	ld.global.u32 	%r1539, [%rd18+32];
	ld.global.u32 	%r1540, [%rd18+36];
	ld.global.u32 	%r1541, [%rd18+40];
	ld.global.u32 	%r1542, [%rd18+44];
	ld.global.u32 	%r1543, [%rd18+48];
	ld.global.u32 	%r1544, [%rd18+52];
	ld.global.u32 	%r1545, [%rd18+56];
	ld.global.u32 	%r1546, [%rd18+60];
	add.s32 	%r1547, %r1530, %r12;
	add.s32 	%r1548, %r1547, %r1531;
	add.s32 	%r1549, %r1548, %r1532;
	add.s32 	%r1550, %r1549, %r1533;
	add.s32 	%r1551, %r1550, %r1534;
	add.s32 	%r1552, %r1551, %r1535;
	add.s32 	%r1553, %r1552, %r1536;
	add.s32 	%r1554, %r1553, %r1537;
	add.s32 	%r1555, %r1554, %r1538;
	add.s32 	%r1556, %r1555, %r1539;
	add.s32 	%r1557, %r1556, %r1540;
	add.s32 	%r1558, %r1557, %r1541;
	add.s32 	%r1559, %r1558, %r1542;
	add.s32 	%r1560, %r1559, %r1543;
	add.s32 	%r1561, %r1560, %r1544;
	add.s32 	%r1562, %r1561, %r1545;
	add.s32 	%r1563, %r1562, %r1546;
	st.global.u32 	[%rd18], %r1563;
	ld.global.u32 	%r1564, [%rd20];
	ld.global.u32 	%r1565, [%rd20+4];
	ld.global.u32 	%r1566, [%rd20+8];
	ld.global.u32 	%r1567, [%rd20+12];
	ld.global.u32 	%r1568, [%rd20+16];
	ld.global.u32 	%r1569, [%rd20+20];
	ld.global.u32 	%r1570, [%rd20+24];
	ld.global.u32 	%r1571, [%rd20+28];
	ld.global.u32 	%r1572, [%rd20+32];
	ld.global.u32 	%r1573, [%rd20+36];
	ld.global.u32 	%r1574, [%rd20+40];
	ld.global.u32 	%r1575, [%rd20+44];
	ld.global.u32 	%r1576, [%rd20+48];
	ld.global.u32 	%r1577, [%rd20+52];
	ld.global.u32 	%r1578, [%rd20+56];
	ld.global.u32 	%r1579, [%rd20+60];
	add.s32 	%r1580, %r1564, %r12;
	add.s32 	%r1581, %r1580, %r1563;
	add.s32 	%r1582, %r1581, %r1565;
	add.s32 	%r1583, %r1582, %r1566;
	add.s32 	%r1584, %r1583, %r1567;
	add.s32 	%r1585, %r1584, %r1568;
	add.s32 	%r1586, %r1585, %r1569;
	add.s32 	%r1587, %r1586, %r1570;
	add.s32 	%r1588, %r1587, %r1571;
	add.s32 	%r1589, %r1588, %r1572;
	add.s32 	%r1590, %r1589, %r1573;
	add.s32 	%r1591, %r1590, %r1574;
	add.s32 	%r1592, %r1591, %r1575;
	add.s32 	%r1593, %r1592, %r1576;
	add.s32 	%r1594, %r1593, %r1577;
	add.s32 	%r1595, %r1594, %r1578;
	add.s32 	%r1596, %r1595, %r1579;
	st.global.u32 	[%rd20], %r1596;
	ld.global.u32 	%r1597, [%rd18];
	ld.global.u32 	%r1598, [%rd18+4];
	ld.global.u32 	%r1599, [%rd18+8];
	ld.global.u32 	%r1600, [%rd18+12];
	ld.global.u32 	%r1601, [%rd18+16];
	ld.global.u32 	%r1602, [%rd18+20];
	ld.global.u32 	%r1603, [%rd18+24];
	ld.global.u32 	%r1604, [%rd18+28];
	ld.global.u32 	%r1605, [%rd18+32];
	ld.global.u32 	%r1606, [%rd18+36];
	ld.global.u32 	%r1607, [%rd18+40];
	ld.global.u32 	%r1608, [%rd18+44];
	ld.global.u32 	%r1609, [%rd18+48];
	ld.global.u32 	%r1610, [%rd18+52];
	ld.global.u32 	%r1611, [%rd18+56];
	ld.global.u32 	%r1612, [%rd18+60];
	add.s32 	%r1613, %r1596, %r12;
	add.s32 	%r1614, %r1613, %r1597;
	add.s32 	%r1615, %r1614, %r1598;
	add.s32 	%r1616, %r1615, %r1599;
	add.s32 	%r1617, %r1616, %r1600;
	add.s32 	%r1618, %r1617, %r1601;
	add.s32 	%r1619, %r1618, %r1602;
	add.s32 	%r1620, %r1619, %r1603;
	add.s32 	%r1621, %r1620, %r1604;
	add.s32 	%r1622, %r1621, %r1605;
	add.s32 	%r1623, %r1622, %r1606;
	add.s32 	%r1624, %r1623, %r1607;
	add.s32 	%r1625, %r1624, %r1608;
	add.s32 	%r1626, %r1625, %r1609;
	add.s32 	%r1627, %r1626, %r1610;
	add.s32 	%r1628, %r1627, %r1611;
	add.s32 	%r1629, %r1628, %r1612;
	st.global.u32 	[%rd18], %r1629;
	ld.global.u32 	%r1630, [%rd20];
	ld.global.u32 	%r1631, [%rd20+4];
	ld.global.u32 	%r1632, [%rd20+8];
	ld.global.u32 	%r1633, [%rd20+12];
	ld.global.u32 	%r1634, [%rd20+16];
	ld.global.u32 	%r1635, [%rd20+20];
	ld.global.u32 	%r1636, [%rd20+24];
	ld.global.u32 	%r1637, [%rd20+28];
	ld.global.u32 	%r1638, [%rd20+32];
	ld.global.u32 	%r1639, [%rd20+36];
	ld.global.u32 	%r1640, [%rd20+40];
	ld.global.u32 	%r1641, [%rd20+44];
	ld.global.u32 	%r1642, [%rd20+48];
	ld.global.u32 	%r1643, [%rd20+52];
	ld.global.u32 	%r1644, [%rd20+56];
	ld.global.u32 	%r1645, [%rd20+60];
	add.s32 	%r1646, %r1630, %r12;
	add.s32 	%r1647, %r1646, %r1629;
	add.s32 	%r1648, %r1647, %r1631;
	add.s32 	%r1649, %r1648, %r1632;
	add.s32 	%r1650, %r1649, %r1633;
	add.s32 	%r1651, %r1650, %r1634;
	add.s32 	%r1652, %r1651, %r1635;
	add.s32 	%r1653, %r1652, %r1636;
	add.s32 	%r1654, %r1653, %r1637;
	add.s32 	%r1655, %r1654, %r1638;
	add.s32 	%r1656, %r1655, %r1639;
	add.s32 	%r1657, %r1656, %r1640;
	add.s32 	%r1658, %r1657, %r1641;
	add.s32 	%r1659, %r1658, %r1642;
	add.s32 	%r1660, %r1659, %r1643;
	add.s32 	%r1661, %r1660, %r1644;
	add.s32 	%r1662, %r1661, %r1645;
	st.global.u32 	[%rd20], %r1662;
	ld.global.u32 	%r1663, [%rd18];
	ld.global.u32 	%r1664, [%rd18+4];
	ld.global.u32 	%r1665, [%rd18+8];
	ld.global.u32 	%r1666, [%rd18+12];
	ld.global.u32 	%r1667, [%rd18+16];
	ld.global.u32 	%r1668, [%rd18+20];
	ld.global.u32 	%r1669, [%rd18+24];
	ld.global.u32 	%r1670, [%rd18+28];
	ld.global.u32 	%r1671, [%rd18+32];
	ld.global.u32 	%r1672, [%rd18+36];
	ld.global.u32 	%r1673, [%rd18+40];
	ld.global.u32 	%r1674, [%rd18+44];
	ld.global.u32 	%r1675, [%rd18+48];
	ld.global.u32 	%r1676, [%rd18+52];
	ld.global.u32 	%r1677, [%rd18+56];
	ld.global.u32 	%r1678, [%rd18+60];
	add.s32 	%r1679, %r1662, %r12;
	add.s32 	%r1680, %r1679, %r1663;
	add.s32 	%r1681, %r1680, %r1664;
	add.s32 	%r1682, %r1681, %r1665;
	add.s32 	%r1683, %r1682, %r1666;
	add.s32 	%r1684, %r1683, %r1667;
	add.s32 	%r1685, %r1684, %r1668;
	add.s32 	%r1686, %r1685, %r1669;
	add.s32 	%r1687, %r1686, %r1670;
	add.s32 	%r1688, %r1687, %r1671;
	add.s32 	%r1689, %r1688, %r1672;
	add.s32 	%r1690, %r1689, %r1673;
	add.s32 	%r1691, %r1690, %r1674;
	add.s32 	%r1692, %r1691, %r1675;
	add.s32 	%r1693, %r1692, %r1676;
	add.s32 	%r1694, %r1693, %r1677;
	add.s32 	%r1695, %r1694, %r1678;
	st.global.u32 	[%rd18], %r1695;
	ld.global.u32 	%r1696, [%rd20];
	ld.global.u32 	%r1697, [%rd20+4];
	ld.global.u32 	%r1698, [%rd20+8];
	ld.global.u32 	%r1699, [%rd20+12];
	ld.global.u32 	%r1700, [%rd20+16];
	ld.global.u32 	%r1701, [%rd20+20];
	ld.global.u32 	%r1702, [%rd20+24];
	ld.global.u32 	%r1703, [%rd20+28];
	ld.global.u32 	%r1704, [%rd20+32];
	ld.global.u32 	%r1705, [%rd20+36];
	ld.global.u32 	%r1706, [%rd20+40];
	ld.global.u32 	%r1707, [%rd20+44];
	ld.global.u32 	%r1708, [%rd20+48];
	ld.global.u32 	%r1709, [%rd20+52];
	ld.global.u32 	%r1710, [%rd20+56];
	ld.global.u32 	%r1711, [%rd20+60];
	add.s32 	%r1712, %r1696, %r12;
	add.s32 	%r1713, %r1712, %r1695;
	add.s32 	%r1714, %r1713, %r1697;
	add.s32 	%r1715, %r1714, %r1698;
	add.s32 	%r1716, %r1715, %r1699;
	add.s32 	%r1717, %r1716, %r1700;
	add.s32 	%r1718, %r1717, %r1701;
	add.s32 	%r1719, %r1718, %r1702;
	add.s32 	%r1720, %r1719, %r1703;
	add.s32 	%r1721, %r1720, %r1704;
	add.s32 	%r1722, %r1721, %r1705;
	add.s32 	%r1723, %r1722, %r1706;
	add.s32 	%r1724, %r1723, %r1707;
	add.s32 	%r1725, %r1724, %r1708;
	add.s32 	%r1726, %r1725, %r1709;
	add.s32 	%r1727, %r1726, %r1710;
	add.s32 	%r1728, %r1727, %r1711;
	st.global.u32 	[%rd20], %r1728;
	ld.global.u32 	%r1729, [%rd18];
	ld.global.u32 	%r1730, [%rd18+4];
	ld.global.u32 	%r1731, [%rd18+8];
	ld.global.u32 	%r1732, [%rd18+12];
	ld.global.u32 	%r1733, [%rd18+16];
	ld.global.u32 	%r1734, [%rd18+20];
	ld.global.u32 	%r1735, [%rd18+24];
	ld.global.u32 	%r1736, [%rd18+28];
	ld.global.u32 	%r1737, [%rd18+32];
	ld.global.u32 	%r1738, [%rd18+36];
	ld.global.u32 	%r1739, [%rd18+40];
	ld.global.u32 	%r1740, [%rd18+44];
	ld.global.u32 	%r1741, [%rd18+48];
	ld.global.u32 	%r1742, [%rd18+52];
	ld.global.u32 	%r1743, [%rd18+56];
	ld.global.u32 	%r1744, [%rd18+60];
	add.s32 	%r1745, %r1728, %r12;
	add.s32 	%r1746, %r1745, %r1729;
	add.s32 	%r1747, %r1746, %r1730;
	add.s32 	%r1748, %r1747, %r1731;
	add.s32 	%r1749, %r1748, %r1732;
	add.s32 	%r1750, %r1749, %r1733;
	add.s32 	%r1751, %r1750, %r1734;
	add.s32 	%r1752, %r1751, %r1735;
	add.s32 	%r1753, %r1752, %r1736;
	add.s32 	%r1754, %r1753, %r1737;
	add.s32 	%r1755, %r1754, %r1738;
	add.s32 	%r1756, %r1755, %r1739;
	add.s32 	%r1757, %r1756, %r1740;
	add.s32 	%r1758, %r1757, %r1741;
	add.s32 	%r1759, %r1758, %r1742;
	add.s32 	%r1760, %r1759, %r1743;
	add.s32 	%r1761, %r1760, %r1744;
	st.global.u32 	[%rd18], %r1761;
	ld.global.u32 	%r1762, [%rd20];
	ld.global.u32 	%r1763, [%rd20+4];
	ld.global.u32 	%r1764, [%rd20+8];
	ld.global.u32 	%r1765, [%rd20+12];
	ld.global.u32 	%r1766, [%rd20+16];
	ld.global.u32 	%r1767, [%rd20+20];
	ld.global.u32 	%r1768, [%rd20+24];
	ld.global.u32 	%r1769, [%rd20+28];
	ld.global.u32 	%r1770, [%rd20+32];
	ld.global.u32 	%r1771, [%rd20+36];
	ld.global.u32 	%r1772, [%rd20+40];
	ld.global.u32 	%r1773, [%rd20+44];
	ld.global.u32 	%r1774, [%rd20+48];
	ld.global.u32 	%r1775, [%rd20+52];
	ld.global.u32 	%r1776, [%rd20+56];
	ld.global.u32 	%r1777, [%rd20+60];
	add.s32 	%r1778, %r1762, %r12;
	add.s32 	%r1779, %r1778, %r1761;
	add.s32 	%r1780, %r1779, %r1763;
	add.s32 	%r1781, %r1780, %r1764;
	add.s32 	%r1782, %r1781, %r1765;
	add.s32 	%r1783, %r1782, %r1766;
	add.s32 	%r1784, %r1783, %r1767;
	add.s32 	%r1785, %r1784, %r1768;
	add.s32 	%r1786, %r1785, %r1769;
	add.s32 	%r1787, %r1786, %r1770;
	add.s32 	%r1788, %r1787, %r1771;
	add.s32 	%r1789, %r1788, %r1772;
	add.s32 	%r1790, %r1789, %r1773;
	add.s32 	%r1791, %r1790, %r1774;
	add.s32 	%r1792, %r1791, %r1775;
	add.s32 	%r1793, %r1792, %r1776;
	add.s32 	%r1794, %r1793, %r1777;
	st.global.u32 	[%rd20], %r1794;
	ld.global.u32 	%r1795, [%rd18];
	ld.global.u32 	%r1796, [%rd18+4];
	ld.global.u32 	%r1797, [%rd18+8];
	ld.global.u32 	%r1798, [%rd18+12];
	ld.global.u32 	%r1799, [%rd18+16];
	ld.global.u32 	%r1800, [%rd18+20];
	ld.global.u32 	%r1801, [%rd18+24];
	ld.global.u32 	%r1802, [%rd18+28];
	ld.global.u32 	%r1803, [%rd18+32];
	ld.global.u32 	%r1804, [%rd18+36];
	ld.global.u32 	%r1805, [%rd18+40];
	ld.global.u32 	%r1806, [%rd18+44];
	ld.global.u32 	%r1807, [%rd18+48];
	ld.global.u32 	%r1808, [%rd18+52];
	ld.global.u32 	%r1809, [%rd18+56];
	ld.global.u32 	%r1810, [%rd18+60];
	add.s32 	%r1811, %r1794, %r12;
	add.s32 	%r1812, %r1811, %r1795;
	add.s32 	%r1813, %r1812, %r1796;
	add.s32 	%r1814, %r1813, %r1797;
	add.s32 	%r1815, %r1814, %r1798;
	add.s32 	%r1816, %r1815, %r1799;
	add.s32 	%r1817, %r1816, %r1800;
	add.s32 	%r1818, %r1817, %r1801;
	add.s32 	%r1819, %r1818, %r1802;
	add.s32 	%r1820, %r1819, %r1803;
	add.s32 	%r1821, %r1820, %r1804;
	add.s32 	%r1822, %r1821, %r1805;
	add.s32 	%r1823, %r1822, %r1806;
	add.s32 	%r1824, %r1823, %r1807;
	add.s32 	%r1825, %r1824, %r1808;
	add.s32 	%r1826, %r1825, %r1809;
	add.s32 	%r1827, %r1826, %r1810;
	st.global.u32 	[%rd18], %r1827;
	ld.global.u32 	%r1828, [%rd20];
	ld.global.u32 	%r1829, [%rd20+4];
	ld.global.u32 	%r1830, [%rd20+8];
	ld.global.u32 	%r1831, [%rd20+12];
	ld.global.u32 	%r1832, [%rd20+16];
	ld.global.u32 	%r1833, [%rd20+20];
	ld.global.u32 	%r1834, [%rd20+24];
	ld.global.u32 	%r1835, [%rd20+28];
	ld.global.u32 	%r1836, [%rd20+32];
	ld.global.u32 	%r1837, [%rd20+36];
	ld.global.u32 	%r1838, [%rd20+40];
	ld.global.u32 	%r1839, [%rd20+44];
	ld.global.u32 	%r1840, [%rd20+48];
	ld.global.u32 	%r1841, [%rd20+52];
	ld.global.u32 	%r1842, [%rd20+56];
	ld.global.u32 	%r1843, [%rd20+60];
	add.s32 	%r1844, %r1828, %r12;
	add.s32 	%r1845, %r1844, %r1827;
	add.s32 	%r1846, %r1845, %r1829;
	add.s32 	%r1847, %r1846, %r1830;
	add.s32 	%r1848, %r1847, %r1831;
	add.s32 	%r1849, %r1848, %r1832;
	add.s32 	%r1850, %r1849, %r1833;
	add.s32 	%r1851, %r1850, %r1834;
	add.s32 	%r1852, %r1851, %r1835;
	add.s32 	%r1853, %r1852, %r1836;
	add.s32 	%r1854, %r1853, %r1837;
	add.s32 	%r1855, %r1854, %r1838;
	add.s32 	%r1856, %r1855, %r1839;
	add.s32 	%r1857, %r1856, %r1840;
	add.s32 	%r1858, %r1857, %r1841;
	add.s32 	%r1859, %r1858, %r1842;
	add.s32 	%r1860, %r1859, %r1843;
	st.global.u32 	[%rd20], %r1860;
	ld.global.u32 	%r1861, [%rd18];
	ld.global.u32 	%r1862, [%rd18+4];
	ld.global.u32 	%r1863, [%rd18+8];
	ld.global.u32 	%r1864, [%rd18+12];
	ld.global.u32 	%r1865, [%rd18+16];
	ld.global.u32 	%r1866, [%rd18+20];
	ld.global.u32 	%r1867, [%rd18+24];
	ld.global.u32 	%r1868, [%rd18+28];
	ld.global.u32 	%r1869, [%rd18+32];
	ld.global.u32 	%r1870, [%rd18+36];
	ld.global.u32 	%r1871, [%rd18+40];
	ld.global.u32 	%r1872, [%rd18+44];
	ld.global.u32 	%r1873, [%rd18+48];
	ld.global.u32 	%r1874, [%rd18+52];
	ld.global.u32 	%r1875, [%rd18+56];
	ld.global.u32 	%r1876, [%rd18+60];
	add.s32 	%r1877, %r1860, %r12;
	add.s32 	%r1878, %r1877, %r1861;
	add.s32 	%r1879, %r1878, %r1862;
	add.s32 	%r1880, %r1879, %r1863;
	add.s32 	%r1881, %r1880, %r1864;
	add.s32 	%r1882, %r1881, %r1865;
	add.s32 	%r1883, %r1882, %r1866;
	add.s32 	%r1884, %r1883, %r1867;
	add.s32 	%r1885, %r1884, %r1868;
	add.s32 	%r1886, %r1885, %r1869;
	add.s32 	%r1887, %r1886, %r1870;
	add.s32 	%r1888, %r1887, %r1871;
	add.s32 	%r1889, %r1888, %r1872;
	add.s32 	%r1890, %r1889, %r1873;
	add.s32 	%r1891, %r1890, %r1874;
	add.s32 	%r1892, %r1891, %r1875;
	add.s32 	%r1893, %r1892, %r1876;
	st.global.u32 	[%rd18], %r1893;
	ld.global.u32 	%r1894, [%rd20];
	ld.global.u32 	%r1895, [%rd20+4];
	ld.global.u32 	%r1896, [%rd20+8];
	ld.global.u32 	%r1897, [%rd20+12];
	ld.global.u32 	%r1898, [%rd20+16];
	ld.global.u32 	%r1899, [%rd20+20];
	ld.global.u32 	%r1900, [%rd20+24];
	ld.global.u32 	%r1901, [%rd20+28];
	ld.global.u32 	%r1902, [%rd20+32];
	ld.global.u32 	%r1903, [%rd20+36];
	ld.global.u32 	%r1904, [%rd20+40];
	ld.global.u32 	%r1905, [%rd20+44];
	ld.global.u32 	%r1906, [%rd20+48];
	ld.global.u32 	%r1907, [%rd20+52];
	ld.global.u32 	%r1908, [%rd20+56];
	ld.global.u32 	%r1909, [%rd20+60];
	add.s32 	%r1910, %r1894, %r12;
	add.s32 	%r1911, %r1910, %r1893;
	add.s32 	%r1912, %r1911, %r1895;
	add.s32 	%r1913, %r1912, %r1896;
	add.s32 	%r1914, %r1913, %r1897;
	add.s32 	%r1915, %r1914, %r1898;
	add.s32 	%r1916, %r1915, %r1899;
	add.s32 	%r1917, %r1916, %r1900;
	add.s32 	%r1918, %r1917, %r1901;
	add.s32 	%r1919, %r1918, %r1902;
	add.s32 	%r1920, %r1919, %r1903;
	add.s32 	%r1921, %r1920, %r1904;
	add.s32 	%r1922, %r1921, %r1905;
	add.s32 	%r1923, %r1922, %r1906;
	add.s32 	%r1924, %r1923, %r1907;
	add.s32 	%r1925, %r1924, %r1908;
	add.s32 	%r1926, %r1925, %r1909;
	st.global.u32 	[%rd20], %r1926;
	ld.global.u32 	%r1927, [%rd18];
	ld.global.u32 	%r1928, [%rd18+4];
	ld.global.u32 	%r1929, [%rd18+8];
	ld.global.u32 	%r1930, [%rd18+12];
	ld.global.u32 	%r1931, [%rd18+16];
	ld.global.u32 	%r1932, [%rd18+20];
	ld.global.u32 	%r1933, [%rd18+24];
	ld.global.u32 	%r1934, [%rd18+28];
	ld.global.u32 	%r1935, [%rd18+32];
	ld.global.u32 	%r1936, [%rd18+36];
	ld.global.u32 	%r1937, [%rd18+40];
	ld.global.u32 	%r1938, [%rd18+44];
	ld.global.u32 	%r1939, [%rd18+48];
	ld.global.u32 	%r1940, [%rd18+52];
	ld.global.u32 	%r1941, [%rd18+56];
	ld.global.u32 	%r1942, [%rd18+60];
	add.s32 	%r1943, %r1926, %r12;
	add.s32 	%r1944, %r1943, %r1927;
	add.s32 	%r1945, %r1944, %r1928;
	add.s32 	%r1946, %r1945, %r1929;
	add.s32 	%r1947, %r1946, %r1930;
	add.s32 	%r1948, %r1947, %r1931;
	add.s32 	%r1949, %r1948, %r1932;
	add.s32 	%r1950, %r1949, %r1933;
	add.s32 	%r1951, %r1950, %r1934;
	add.s32 	%r1952, %r1951, %r1935;
	add.s32 	%r1953, %r1952, %r1936;
	add.s32 	%r1954, %r1953, %r1937;
	add.s32 	%r1955, %r1954, %r1938;
	add.s32 	%r1956, %r1955, %r1939;
	add.s32 	%r1957, %r1956, %r1940;
	add.s32 	%r1958, %r1957, %r1941;
	add.s32 	%r1959, %r1958, %r1942;
	st.global.u32 	[%rd18], %r1959;
	ld.global.u32 	%r1960, [%rd20];
	ld.global.u32 	%r1961, [%rd20+4];
	ld.global.u32 	%r1962, [%rd20+8];
	ld.global.u32 	%r1963, [%rd20+12];
	ld.global.u32 	%r1964, [%rd20+16];
	ld.global.u32 	%r1965, [%rd20+20];
	ld.global.u32 	%r1966, [%rd20+24];
	ld.global.u32 	%r1967, [%rd20+28];
	ld.global.u32 	%r1968, [%rd20+32];
	ld.global.u32 	%r1969, [%rd20+36];
	ld.global.u32 	%r1970, [%rd20+40];
	ld.global.u32 	%r1971, [%rd20+44];
	ld.global.u32 	%r1972, [%rd20+48];
	ld.global.u32 	%r1973, [%rd20+52];
	ld.global.u32 	%r1974, [%rd20+56];
	ld.global.u32 	%r1975, [%rd20+60];
	add.s32 	%r1976, %r1960, %r12;
	add.s32 	%r1977, %r1976, %r1959;
	add.s32 	%r1978, %r1977, %r1961;
	add.s32 	%r1979, %r1978, %r1962;
	add.s32 	%r1980, %r1979, %r1963;
	add.s32 	%r1981, %r1980, %r1964;
	add.s32 	%r1982, %r1981, %r1965;
	add.s32 	%r1983, %r1982, %r1966;
	add.s32 	%r1984, %r1983, %r1967;
	add.s32 	%r1985, %r1984, %r1968;
	add.s32 	%r1986, %r1985, %r1969;
	add.s32 	%r1987, %r1986, %r1970;
	add.s32 	%r1988, %r1987, %r1971;
	add.s32 	%r1989, %r1988, %r1972;
	add.s32 	%r1990, %r1989, %r1973;
	add.s32 	%r1991, %r1990, %r1974;
	add.s32 	%r1992, %r1991, %r1975;
	st.global.u32 	[%rd20], %r1992;
	ld.global.u32 	%r1993, [%rd18];
	ld.global.u32 	%r1994, [%rd18+4];
	ld.global.u32 	%r1995, [%rd18+8];
	ld.global.u32 	%r1996, [%rd18+12];
	ld.global.u32 	%r1997, [%rd18+16];
	ld.global.u32 	%r1998, [%rd18+20];
	ld.global.u32 	%r1999, [%rd18+24];
	ld.global.u32 	%r2000, [%rd18+28];
	ld.global.u32 	%r2001, [%rd18+32];
	ld.global.u32 	%r2002, [%rd18+36];
	ld.global.u32 	%r2003, [%rd18+40];
	ld.global.u32 	%r2004, [%rd18+44];
	ld.global.u32 	%r2005, [%rd18+48];
	ld.global.u32 	%r2006, [%rd18+52];
	ld.global.u32 	%r2007, [%rd18+56];
	ld.global.u32 	%r2008, [%rd18+60];
	add.s32 	%r2009, %r1992, %r12;
	add.s32 	%r2010, %r2009, %r1993;
	add.s32 	%r2011, %r2010, %r1994;
	add.s32 	%r2012, %r2011, %r1995;
	add.s32 	%r2013, %r2012, %r1996;
	add.s32 	%r2014, %r2013, %r1997;
	add.s32 	%r2015, %r2014, %r1998;
	add.s32 	%r2016, %r2015, %r1999;
	add.s32 	%r2017, %r2016, %r2000;
	add.s32 	%r2018, %r2017, %r2001;
	add.s32 	%r2019, %r2018, %r2002;
	add.s32 	%r2020, %r2019, %r2003;
	add.s32 	%r2021, %r2020, %r2004;
	add.s32 	%r2022, %r2021, %r2005;
	add.s32 	%r2023, %r2022, %r2006;
	add.s32 	%r2024, %r2023, %r2007;
	add.s32 	%r2025, %r2024, %r2008;
	st.global.u32 	[%rd18], %r2025;
	ld.global.u32 	%r2026, [%rd20];
	ld.global.u32 	%r2027, [%rd20+4];
	ld.global.u32 	%r2028, [%rd20+8];
	ld.global.u32 	%r2029, [%rd20+12];
	ld.global.u32 	%r2030, [%rd20+16];
	ld.global.u32 	%r2031, [%rd20+20];
	ld.global.u32 	%r2032, [%rd20+24];
	ld.global.u32 	%r2033, [%rd20+28];
	ld.global.u32 	%r2034, [%rd20+32];
	ld.global.u32 	%r2035, [%rd20+36];
	ld.global.u32 	%r2036, [%rd20+40];
	ld.global.u32 	%r2037, [%rd20+44];
	ld.global.u32 	%r2038, [%rd20+48];
	ld.global.u32 	%r2039, [%rd20+52];
	ld.global.u32 	%r2040, [%rd20+56];
	ld.global.u32 	%r2041, [%rd20+60];
	add.s32 	%r2042, %r2026, %r12;
	add.s32 	%r2043, %r2042, %r2025;
	add.s32 	%r2044, %r2043, %r2027;
	add.s32 	%r2045, %r2044, %r2028;
	add.s32 	%r2046, %r2045, %r2029;
	add.s32 	%r2047, %r2046, %r2030;
	add.s32 	%r2048, %r2047, %r2031;
	add.s32 	%r2049, %r2048, %r2032;
	add.s32 	%r2050, %r2049, %r2033;
	add.s32 	%r2051, %r2050, %r2034;
	add.s32 	%r2052, %r2051, %r2035;
	add.s32 	%r2053, %r2052, %r2036;
	add.s32 	%r2054, %r2053, %r2037;
	add.s32 	%r2055, %r2054, %r2038;
	add.s32 	%r2056, %r2055, %r2039;
	add.s32 	%r2057, %r2056, %r2040;
	add.s32 	%r2058, %r2057, %r2041;
	st.global.u32 	[%rd20], %r2058;
	ld.global.u32 	%r2059, [%rd18];
	ld.global.u32 	%r2060, [%rd18+4];
	ld.global.u32 	%r2061, [%rd18+8];
	ld.global.u32 	%r2062, [%rd18+12];
	ld.global.u32 	%r2063, [%rd18+16];
	ld.global.u32 	%r2064, [%rd18+20];
	ld.global.u32 	%r2065, [%rd18+24];
	ld.global.u32 	%r2066, [%rd18+28];
	ld.global.u32 	%r2067, [%rd18+32];
	ld.global.u32 	%r2068, [%rd18+36];
	ld.global.u32 	%r2069, [%rd18+40];
	ld.global.u32 	%r2070, [%rd18+44];
	ld.global.u32 	%r2071, [%rd18+48];
	ld.global.u32 	%r2072, [%rd18+52];
	ld.global.u32 	%r2073, [%rd18+56];
	ld.global.u32 	%r2074, [%rd18+60];
	add.s32 	%r2075, %r2058, %r12;
	add.s32 	%r2076, %r2075, %r2059;
	add.s32 	%r2077, %r2076, %r2060;
	add.s32 	%r2078, %r2077, %r2061;
	add.s32 	%r2079, %r2078, %r2062;
	add.s32 	%r2080, %r2079, %r2063;
	add.s32 	%r2081, %r2080, %r2064;
	add.s32 	%r2082, %r2081, %r2065;
	add.s32 	%r2083, %r2082, %r2066;
	add.s32 	%r2084, %r2083, %r2067;
	add.s32 	%r2085, %r2084, %r2068;
	add.s32 	%r2086, %r2085, %r2069;
	add.s32 	%r2087, %r2086, %r2070;
	add.s32 	%r2088, %r2087, %r2071;
	add.s32 	%r2089, %r2088, %r2072;
	add.s32 	%r2090, %r2089, %r2073;
	add.s32 	%r2091, %r2090, %r2074;
	st.global.u32 	[%rd18], %r2091;
	ld.global.u32 	%r2092, [%rd20];
	ld.global.u32 	%r2093, [%rd20+4];
	ld.global.u32 	%r2094, [%rd20+8];
	ld.global.u32 	%r2095, [%rd20+12];
	ld.global.u32 	%r2096, [%rd20+16];
	ld.global.u32 	%r2097, [%rd20+20];
	ld.global.u32 	%r2098, [%rd20+24];
	ld.global.u32 	%r2099, [%rd20+28];
	ld.global.u32 	%r2100, [%rd20+32];
	ld.global.u32 	%r2101, [%rd20+36];
	ld.global.u32 	%r2102, [%rd20+40];
	ld.global.u32 	%r2103, [%rd20+44];
	ld.global.u32 	%r2104, [%rd20+48];
	ld.global.u32 	%r2105, [%rd20+52];
	ld.global.u32 	%r2106, [%rd20+56];
	ld.global.u32 	%r2107, [%rd20+60];
	add.s32 	%r2108, %r2092, %r12;
	add.s32 	%r2109, %r2108, %r2091;
	add.s32 	%r2110, %r2109, %r2093;
	add.s32 	%r2111, %r2110, %r2094;
	add.s32 	%r2112, %r2111, %r2095;
	add.s32 	%r2113, %r2112, %r2096;
	add.s32 	%r2114, %r2113, %r2097;
	add.s32 	%r2115, %r2114, %r2098;
	add.s32 	%r2116, %r2115, %r2099;
	add.s32 	%r2117, %r2116, %r2100;
	add.s32 	%r2118, %r2117, %r2101;
	add.s32 	%r2119, %r2118, %r2102;
	add.s32 	%r2120, %r2119, %r2103;
	add.s32 	%r2121, %r2120, %r2104;
	add.s32 	%r2122, %r2121, %r2105;
	add.s32 	%r2123, %r2122, %r2106;
	add.s32 	%r2124, %r2123, %r2107;
	st.global.u32 	[%rd20], %r2124;
	ld.global.u32 	%r2125, [%rd18];
	ld.global.u32 	%r2126, [%rd18+4];
	ld.global.u32 	%r2127, [%rd18+8];
	ld.global.u32 	%r2128, [%rd18+12];
	ld.global.u32 	%r2129, [%rd18+16];
	ld.global.u32 	%r2130, [%rd18+20];
	ld.global.u32 	%r2131, [%rd18+24];
	ld.global.u32 	%r2132, [%rd18+28];
	ld.global.u32 	%r2133, [%rd18+32];
	ld.global.u32 	%r2134, [%rd18+36];
	ld.global.u32 	%r2135, [%rd18+40];
	ld.global.u32 	%r2136, [%rd18+44];
	ld.global.u32 	%r2137, [%rd18+48];
	ld.global.u32 	%r2138, [%rd18+52];
	ld.global.u32 	%r2139, [%rd18+56];
	ld.global.u32 	%r2140, [%rd18+60];
	add.s32 	%r2141, %r2124, %r12;
	add.s32 	%r2142, %r2141, %r2125;
	add.s32 	%r2143, %r2142, %r2126;
	add.s32 	%r2144, %r2143, %r2127;
	add.s32 	%r2145, %r2144, %r2128;
	add.s32 	%r2146, %r2145, %r2129;
	add.s32 	%r2147, %r2146, %r2130;
	add.s32 	%r2148, %r2147, %r2131;
	add.s32 	%r2149, %r2148, %r2132;
	add.s32 	%r2150, %r2149, %r2133;
	add.s32 	%r2151, %r2150, %r2134;
	add.s32 	%r2152, %r2151, %r2135;
	add.s32 	%r2153, %r2152, %r2136;
	add.s32 	%r2154, %r2153, %r2137;
	add.s32 	%r2155, %r2154, %r2138;
	add.s32 	%r2156, %r2155, %r2139;
	add.s32 	%r2157, %r2156, %r2140;
	st.global.u32 	[%rd18], %r2157;
	ld.global.u32 	%r2158, [%rd20];
	ld.global.u32 	%r2159, [%rd20+4];
	ld.global.u32 	%r2160, [%rd20+8];
	ld.global.u32 	%r2161, [%rd20+12];
	ld.global.u32 	%r2162, [%rd20+16];
	ld.global.u32 	%r2163, [%rd20+20];
	ld.global.u32 	%r2164, [%rd20+24];
	ld.global.u32 	%r2165, [%rd20+28];
	ld.global.u32 	%r2166, [%rd20+32];
	ld.global.u32 	%r2167, [%rd20+36];
	ld.global.u32 	%r2168, [%rd20+40];
	ld.global.u32 	%r2169, [%rd20+44];
	ld.global.u32 	%r2170, [%rd20+48];
	ld.global.u32 	%r2171, [%rd20+52];
	ld.global.u32 	%r2172, [%rd20+56];
	ld.global.u32 	%r2173, [%rd20+60];
	add.s32 	%r2174, %r2158, %r12;
	add.s32 	%r2175, %r2174, %r2157;
	add.s32 	%r2176, %r2175, %r2159;
	add.s32 	%r2177, %r2176, %r2160;
	add.s32 	%r2178, %r2177, %r2161;
	add.s32 	%r2179, %r2178, %r2162;
	add.s32 	%r2180, %r2179, %r2163;
	add.s32 	%r2181, %r2180, %r2164;
	add.s32 	%r2182, %r2181, %r2165;
	add.s32 	%r2183, %r2182, %r2166;
	add.s32 	%r2184, %r2183, %r2167;
	add.s32 	%r2185, %r2184, %r2168;
	add.s32 	%r2186, %r2185, %r2169;
	add.s32 	%r2187, %r2186, %r2170;
	add.s32 	%r2188, %r2187, %r2171;
	add.s32 	%r2189, %r2188, %r2172;
	add.s32 	%r2190, %r2189, %r2173;
	st.global.u32 	[%rd20], %r2190;
	ld.global.u32 	%r2191, [%rd18];
	ld.global.u32 	%r2192, [%rd18+4];
	ld.global.u32 	%r2193, [%rd18+8];
	ld.global.u32 	%r2194, [%rd18+12];
	ld.global.u32 	%r2195, [%rd18+16];
	ld.global.u32 	%r2196, [%rd18+20];
	ld.global.u32 	%r2197, [%rd18+24];
	ld.global.u32 	%r2198, [%rd18+28];
	ld.global.u32 	%r2199, [%rd18+32];
	ld.global.u32 	%r2200, [%rd18+36];
	ld.global.u32 	%r2201, [%rd18+40];
	ld.global.u32 	%r2202, [%rd18+44];
	ld.global.u32 	%r2203, [%rd18+48];
	ld.global.u32 	%r2204, [%rd18+52];
	ld.global.u32 	%r2205, [%rd18+56];
	ld.global.u32 	%r2206, [%rd18+60];
	add.s32 	%r2207, %r2190, %r12;
	add.s32 	%r2208, %r2207, %r2191;
	add.s32 	%r2209, %r2208, %r2192;
	add.s32 	%r2210, %r2209, %r2193;
	add.s32 	%r2211, %r2210, %r2194;
	add.s32 	%r2212, %r2211, %r2195;
	add.s32 	%r2213, %r2212, %r2196;
	add.s32 	%r2214, %r2213, %r2197;
	add.s32 	%r2215, %r2214, %r2198;
	add.s32 	%r2216, %r2215, %r2199;
	add.s32 	%r2217, %r2216, %r2200;
	add.s32 	%r2218, %r2217, %r2201;
	add.s32 	%r2219, %r2218, %r2202;
	add.s32 	%r2220, %r2219, %r2203;
	add.s32 	%r2221, %r2220, %r2204;
	add.s32 	%r2222, %r2221, %r2205;
	add.s32 	%r2223, %r2222, %r2206;
	st.global.u32 	[%rd18], %r2223;
	ld.global.u32 	%r2224, [%rd20];
	ld.global.u32 	%r2225, [%rd20+4];
	ld.global.u32 	%r2226, [%rd20+8];
	ld.global.u32 	%r2227, [%rd20+12];
	ld.global.u32 	%r2228, [%rd20+16];
	ld.global.u32 	%r2229, [%rd20+20];
	ld.global.u32 	%r2230, [%rd20+24];
	ld.global.u32 	%r2231, [%rd20+28];
	ld.global.u32 	%r2232, [%rd20+32];
	ld.global.u32 	%r2233, [%rd20+36];
	ld.global.u32 	%r2234, [%rd20+40];
	ld.global.u32 	%r2235, [%rd20+44];
	ld.global.u32 	%r2236, [%rd20+48];
	ld.global.u32 	%r2237, [%rd20+52];
	ld.global.u32 	%r2238, [%rd20+56];
	ld.global.u32 	%r2239, [%rd20+60];
	add.s32 	%r2240, %r2224, %r12;
	add.s32 	%r2241, %r2240, %r2223;
	add.s32 	%r2242, %r2241, %r2225;
	add.s32 	%r2243, %r2242, %r2226;
	add.s32 	%r2244, %r2243, %r2227;
	add.s32 	%r2245, %r2244, %r2228;
	add.s32 	%r2246, %r2245, %r2229;
	add.s32 	%r2247, %r2246, %r2230;
	add.s32 	%r2248, %r2247, %r2231;
	add.s32 	%r2249, %r2248, %r2232;
	add.s32 	%r2250, %r2249, %r2233;
	add.s32 	%r2251, %r2250, %r2234;
	add.s32 	%r2252, %r2251, %r2235;
	add.s32 	%r2253, %r2252, %r2236;
	add.s32 	%r2254, %r2253, %r2237;
	add.s32 	%r2255, %r2254, %r2238;
	add.s32 	%r2256, %r2255, %r2239;
	st.global.u32 	[%rd20], %r2256;
	ld.global.u32 	%r2257, [%rd18];
	ld.global.u32 	%r2258, [%rd18+4];
	ld.global.u32 	%r2259, [%rd18+8];
	ld.global.u32 	%r2260, [%rd18+12];
	ld.global.u32 	%r2261, [%rd18+16];
	ld.global.u32 	%r2262, [%rd18+20];
	ld.global.u32 	%r2263, [%rd18+24];
	ld.global.u32 	%r2264, [%rd18+28];
	ld.global.u32 	%r2265, [%rd18+32];
	ld.global.u32 	%r2266, [%rd18+36];
	ld.global.u32 	%r2267, [%rd18+40];
	ld.global.u32 	%r2268, [%rd18+44];
	ld.global.u32 	%r2269, [%rd18+48];
	ld.global.u32 	%r2270, [%rd18+52];
	ld.global.u32 	%r2271, [%rd18+56];
	ld.global.u32 	%r2272, [%rd18+60];
	add.s32 	%r2273, %r2256, %r12;
	add.s32 	%r2274, %r2273, %r2257;
	add.s32 	%r2275, %r2274, %r2258;
	add.s32 	%r2276, %r2275, %r2259;
	add.s32 	%r2277, %r2276, %r2260;
	add.s32 	%r2278, %r2277, %r2261;
	add.s32 	%r2279, %r2278, %r2262;
	add.s32 	%r2280, %r2279, %r2263;
	add.s32 	%r2281, %r2280, %r2264;
	add.s32 	%r2282, %r2281, %r2265;
	add.s32 	%r2283, %r2282, %r2266;
	add.s32 	%r2284, %r2283, %r2267;
	add.s32 	%r2285, %r2284, %r2268;
	add.s32 	%r2286, %r2285, %r2269;
	add.s32 	%r2287, %r2286, %r2270;
	add.s32 	%r2288, %r2287, %r2271;
	add.s32 	%r2289, %r2288, %r2272;
	st.global.u32 	[%rd18], %r2289;
	ld.global.u32 	%r2290, [%rd20];
	ld.global.u32 	%r2291, [%rd20+4];
	ld.global.u32 	%r2292, [%rd20+8];
	ld.global.u32 	%r2293, [%rd20+12];
	ld.global.u32 	%r2294, [%rd20+16];
	ld.global.u32 	%r2295, [%rd20+20];
	ld.global.u32 	%r2296, [%rd20+24];
	ld.global.u32 	%r2297, [%rd20+28];
	ld.global.u32 	%r2298, [%rd20+32];
	ld.global.u32 	%r2299, [%rd20+36];
	ld.global.u32 	%r2300, [%rd20+40];
	ld.global.u32 	%r2301, [%rd20+44];
	ld.global.u32 	%r2302, [%rd20+48];
	ld.global.u32 	%r2303, [%rd20+52];
	ld.global.u32 	%r2304, [%rd20+56];
	ld.global.u32 	%r2305, [%rd20+60];
	add.s32 	%r2306, %r2290, %r12;
	add.s32 	%r2307, %r2306, %r2289;
	add.s32 	%r2308, %r2307, %r2291;
	add.s32 	%r2309, %r2308, %r2292;
	add.s32 	%r2310, %r2309, %r2293;
	add.s32 	%r2311, %r2310, %r2294;
	add.s32 	%r2312, %r2311, %r2295;
	add.s32 	%r2313, %r2312, %r2296;
	add.s32 	%r2314, %r2313, %r2297;
	add.s32 	%r2315, %r2314, %r2298;
	add.s32 	%r2316, %r2315, %r2299;
	add.s32 	%r2317, %r2316, %r2300;
	add.s32 	%r2318, %r2317, %r2301;
	add.s32 	%r2319, %r2318, %r2302;
	add.s32 	%r2320, %r2319, %r2303;
	add.s32 	%r2321, %r2320, %r2304;
	add.s32 	%r2322, %r2321, %r2305;
	st.global.u32 	[%rd20], %r2322;
	ld.global.u32 	%r2323, [%rd18];
	ld.global.u32 	%r2324, [%rd18+4];
	ld.global.u32 	%r2325, [%rd18+8];
	ld.global.u32 	%r2326, [%rd18+12];
	ld.global.u32 	%r2327, [%rd18+16];
	ld.global.u32 	%r2328, [%rd18+20];
	ld.global.u32 	%r2329, [%rd18+24];
	ld.global.u32 	%r2330, [%rd18+28];
	ld.global.u32 	%r2331, [%rd18+32];
	ld.global.u32 	%r2332, [%rd18+36];
	ld.global.u32 	%r2333, [%rd18+40];
	ld.global.u32 	%r2334, [%rd18+44];
	ld.global.u32 	%r2335, [%rd18+48];
	ld.global.u32 	%r2336, [%rd18+52];
	ld.global.u32 	%r2337, [%rd18+56];
	ld.global.u32 	%r2338, [%rd18+60];
	add.s32 	%r2339, %r2322, %r12;
	add.s32 	%r2340, %r2339, %r2323;
	add.s32 	%r2341, %r2340, %r2324;
	add.s32 	%r2342, %r2341, %r2325;
	add.s32 	%r2343, %r2342, %r2326;
	add.s32 	%r2344, %r2343, %r2327;
	add.s32 	%r2345, %r2344, %r2328;
	add.s32 	%r2346, %r2345, %r2329;
	add.s32 	%r2347, %r2346, %r2330;
	add.s32 	%r2348, %r2347, %r2331;
	add.s32 	%r2349, %r2348, %r2332;
	add.s32 	%r2350, %r2349, %r2333;
	add.s32 	%r2351, %r2350, %r2334;
	add.s32 	%r2352, %r2351, %r2335;
	add.s32 	%r2353, %r2352, %r2336;
	add.s32 	%r2354, %r2353, %r2337;
	add.s32 	%r2355, %r2354, %r2338;
	st.global.u32 	[%rd18], %r2355;
	ld.global.u32 	%r2356, [%rd20];
	ld.global.u32 	%r2357, [%rd20+4];
	ld.global.u32 	%r2358, [%rd20+8];
	ld.global.u32 	%r2359, [%rd20+12];
	ld.global.u32 	%r2360, [%rd20+16];
	ld.global.u32 	%r2361, [%rd20+20];
	ld.global.u32 	%r2362, [%rd20+24];
	ld.global.u32 	%r2363, [%rd20+28];
	ld.global.u32 	%r2364, [%rd20+32];
	ld.global.u32 	%r2365, [%rd20+36];
	ld.global.u32 	%r2366, [%rd20+40];
	ld.global.u32 	%r2367, [%rd20+44];
	ld.global.u32 	%r2368, [%rd20+48];
	ld.global.u32 	%r2369, [%rd20+52];
	ld.global.u32 	%r2370, [%rd20+56];
	ld.global.u32 	%r2371, [%rd20+60];
	add.s32 	%r2372, %r2356, %r12;
	add.s32 	%r2373, %r2372, %r2355;
	add.s32 	%r2374, %r2373, %r2357;
	add.s32 	%r2375, %r2374, %r2358;
	add.s32 	%r2376, %r2375, %r2359;
	add.s32 	%r2377, %r2376, %r2360;
	add.s32 	%r2378, %r2377, %r2361;
	add.s32 	%r2379, %r2378, %r2362;
	add.s32 	%r2380, %r2379, %r2363;
	add.s32 	%r2381, %r2380, %r2364;
	add.s32 	%r2382, %r2381, %r2365;
	add.s32 	%r2383, %r2382, %r2366;
	add.s32 	%r2384, %r2383, %r2367;
	add.s32 	%r2385, %r2384, %r2368;
	add.s32 	%r2386, %r2385, %r2369;
	add.s32 	%r2387, %r2386, %r2370;
	add.s32 	%r2388, %r2387, %r2371;
	st.global.u32 	[%rd20], %r2388;
	ld.global.u32 	%r2389, [%rd18];
	ld.global.u32 	%r2390, [%rd18+4];
	ld.global.u32 	%r2391, [%rd18+8];
	ld.global.u32 	%r2392, [%rd18+12];
	ld.global.u32 	%r2393, [%rd18+16];
	ld.global.u32 	%r2394, [%rd18+20];
	ld.global.u32 	%r2395, [%rd18+24];
	ld.global.u32 	%r2396, [%rd18+28];
	ld.global.u32 	%r2397, [%rd18+32];
	ld.global.u32 	%r2398, [%rd18+36];
	ld.global.u32 	%r2399, [%rd18+40];
	ld.global.u32 	%r2400, [%rd18+44];
	ld.global.u32 	%r2401, [%rd18+48];
	ld.global.u32 	%r2402, [%rd18+52];
	ld.global.u32 	%r2403, [%rd18+56];
	ld.global.u32 	%r2404, [%rd18+60];
	add.s32 	%r2405, %r2388, %r12;
	add.s32 	%r2406, %r2405, %r2389;
	add.s32 	%r2407, %r2406, %r2390;
	add.s32 	%r2408, %r2407, %r2391;
	add.s32 	%r2409, %r2408, %r2392;
	add.s32 	%r2410, %r2409, %r2393;
	add.s32 	%r2411, %r2410, %r2394;
	add.s32 	%r2412, %r2411, %r2395;
	add.s32 	%r2413, %r2412, %r2396;
	add.s32 	%r2414, %r2413, %r2397;
	add.s32 	%r2415, %r2414, %r2398;
	add.s32 	%r2416, %r2415, %r2399;
	add.s32 	%r2417, %r2416, %r2400;
	add.s32 	%r2418, %r2417, %r2401;
	add.s32 	%r2419, %r2418, %r2402;
	add.s32 	%r2420, %r2419, %r2403;
	add.s32 	%r2421, %r2420, %r2404;
	st.global.u32 	[%rd18], %r2421;
	ld.global.u32 	%r2422, [%rd20];
	ld.global.u32 	%r2423, [%rd20+4];
	ld.global.u32 	%r2424, [%rd20+8];
	ld.global.u32 	%r2425, [%rd20+12];
	ld.global.u32 	%r2426, [%rd20+16];
	ld.global.u32 	%r2427, [%rd20+20];
	ld.global.u32 	%r2428, [%rd20+24];
	ld.global.u32 	%r2429, [%rd20+28];
	ld.global.u32 	%r2430, [%rd20+32];
	ld.global.u32 	%r2431, [%rd20+36];
	ld.global.u32 	%r2432, [%rd20+40];
	ld.global.u32 	%r2433, [%rd20+44];
	ld.global.u32 	%r2434, [%rd20+48];
	ld.global.u32 	%r2435, [%rd20+52];
	ld.global.u32 	%r2436, [%rd20+56];
	ld.global.u32 	%r2437, [%rd20+60];
	add.s32 	%r2438, %r2422, %r12;
	add.s32 	%r2439, %r2438, %r2421;
	add.s32 	%r2440, %r2439, %r2423;
	add.s32 	%r2441, %r2440, %r2424;
	add.s32 	%r2442, %r2441, %r2425;
	add.s32 	%r2443, %r2442, %r2426;
	add.s32 	%r2444, %r2443, %r2427;
	add.s32 	%r2445, %r2444, %r2428;
	add.s32 	%r2446, %r2445, %r2429;
	add.s32 	%r2447, %r2446, %r2430;
	add.s32 	%r2448, %r2447, %r2431;
	add.s32 	%r2449, %r2448, %r2432;
	add.s32 	%r2450, %r2449, %r2433;
	add.s32 	%r2451, %r2450, %r2434;
	add.s32 	%r2452, %r2451, %r2435;
	add.s32 	%r2453, %r2452, %r2436;
	add.s32 	%r2454, %r2453, %r2437;
	st.global.u32 	[%rd20], %r2454;
	ld.global.u32 	%r2455, [%rd18];
	ld.global.u32 	%r2456, [%rd18+4];
	ld.global.u32 	%r2457, [%rd18+8];
	ld.global.u32 	%r2458, [%rd18+12];
	ld.global.u32 	%r2459, [%rd18+16];
	ld.global.u32 	%r2460, [%rd18+20];
	ld.global.u32 	%r2461, [%rd18+24];
	ld.global.u32 	%r2462, [%rd18+28];
	ld.global.u32 	%r2463, [%rd18+32];
	ld.global.u32 	%r2464, [%rd18+36];
	ld.global.u32 	%r2465, [%rd18+40];
	ld.global.u32 	%r2466, [%rd18+44];
	ld.global.u32 	%r2467, [%rd18+48];
	ld.global.u32 	%r2468, [%rd18+52];
	ld.global.u32 	%r2469, [%rd18+56];
	ld.global.u32 	%r2470, [%rd18+60];
	add.s32 	%r2471, %r2454, %r12;
	add.s32 	%r2472, %r2471, %r2455;
	add.s32 	%r2473, %r2472, %r2456;
	add.s32 	%r2474, %r2473, %r2457;
	add.s32 	%r2475, %r2474, %r2458;
	add.s32 	%r2476, %r2475, %r2459;
	add.s32 	%r2477, %r2476, %r2460;
	add.s32 	%r2478, %r2477, %r2461;
	add.s32 	%r2479, %r2478, %r2462;
	add.s32 	%r2480, %r2479, %r2463;
	add.s32 	%r2481, %r2480, %r2464;
	add.s32 	%r2482, %r2481, %r2465;
	add.s32 	%r2483, %r2482, %r2466;
	add.s32 	%r2484, %r2483, %r2467;
	add.s32 	%r2485, %r2484, %r2468;
	add.s32 	%r2486, %r2485, %r2469;
	add.s32 	%r2487, %r2486, %r2470;
	st.global.u32 	[%rd18], %r2487;
	ld.global.u32 	%r2488, [%rd20];
	ld.global.u32 	%r2489, [%rd20+4];
	ld.global.u32 	%r2490, [%rd20+8];
	ld.global.u32 	%r2491, [%rd20+12];
	ld.global.u32 	%r2492, [%rd20+16];
	ld.global.u32 	%r2493, [%rd20+20];
	ld.global.u32 	%r2494, [%rd20+24];
	ld.global.u32 	%r2495, [%rd20+28];
	ld.global.u32 	%r2496, [%rd20+32];
	ld.global.u32 	%r2497, [%rd20+36];
	ld.global.u32 	%r2498, [%rd20+40];
	ld.global.u32 	%r2499, [%rd20+44];
	ld.global.u32 	%r2500, [%rd20+48];
	ld.global.u32 	%r2501, [%rd20+52];
	ld.global.u32 	%r2502, [%rd20+56];
	ld.global.u32 	%r2503, [%rd20+60];
	add.s32 	%r2504, %r2488, %r12;
	add.s32 	%r2505, %r2504, %r2487;
	add.s32 	%r2506, %r2505, %r2489;
	add.s32 	%r2507, %r2506, %r2490;
	add.s32 	%r2508, %r2507, %r2491;
	add.s32 	%r2509, %r2508, %r2492;
	add.s32 	%r2510, %r2509, %r2493;
	add.s32 	%r2511, %r2510, %r2494;
	add.s32 	%r2512, %r2511, %r2495;
	add.s32 	%r2513, %r2512, %r2496;
	add.s32 	%r2514, %r2513, %r2497;
	add.s32 	%r2515, %r2514, %r2498;
	add.s32 	%r2516, %r2515, %r2499;
	add.s32 	%r2517, %r2516, %r2500;
	add.s32 	%r2518, %r2517, %r2501;
	add.s32 	%r2519, %r2518, %r2502;
	add.s32 	%r2520, %r2519, %r2503;
	st.global.u32 	[%rd20], %r2520;
	ld.global.u32 	%r2521, [%rd18];
	ld.global.u32 	%r2522, [%rd18+4];
	ld.global.u32 	%r2523, [%rd18+8];
	ld.global.u32 	%r2524, [%rd18+12];
	ld.global.u32 	%r2525, [%rd18+16];
	ld.global.u32 	%r2526, [%rd18+20];
	ld.global.u32 	%r2527, [%rd18+24];
	ld.global.u32 	%r2528, [%rd18+28];
	ld.global.u32 	%r2529, [%rd18+32];
	ld.global.u32 	%r2530, [%rd18+36];
	ld.global.u32 	%r2531, [%rd18+40];
	ld.global.u32 	%r2532, [%rd18+44];
	ld.global.u32 	%r2533, [%rd18+48];
	ld.global.u32 	%r2534, [%rd18+52];
	ld.global.u32 	%r2535, [%rd18+56];
	ld.global.u32 	%r2536, [%rd18+60];
	add.s32 	%r2537, %r2520, %r12;
	add.s32 	%r2538, %r2537, %r2521;
	add.s32 	%r2539, %r2538, %r2522;
	add.s32 	%r2540, %r2539, %r2523;
	add.s32 	%r2541, %r2540, %r2524;
	add.s32 	%r2542, %r2541, %r2525;
	add.s32 	%r2543, %r2542, %r2526;
	add.s32 	%r2544, %r2543, %r2527;
	add.s32 	%r2545, %r2544, %r2528;
	add.s32 	%r2546, %r2545, %r2529;
	add.s32 	%r2547, %r2546, %r2530;
	add.s32 	%r2548, %r2547, %r2531;
	add.s32 	%r2549, %r2548, %r2532;
	add.s32 	%r2550, %r2549, %r2533;
	add.s32 	%r2551, %r2550, %r2534;
	add.s32 	%r2552, %r2551, %r2535;
	add.s32 	%r2553, %r2552, %r2536;
	st.global.u32 	[%rd18], %r2553;
	ld.global.u32 	%r2554, [%rd20];
	ld.global.u32 	%r2555, [%rd20+4];
	ld.global.u32 	%r2556, [%rd20+8];
	ld.global.u32 	%r2557, [%rd20+12];
	ld.global.u32 	%r2558, [%rd20+16];
	ld.global.u32 	%r2559, [%rd20+20];
	ld.global.u32 	%r2560, [%rd20+24];
	ld.global.u32 	%r2561, [%rd20+28];
	ld.global.u32 	%r2562, [%rd20+32];
	ld.global.u32 	%r2563, [%rd20+36];
	ld.global.u32 	%r2564, [%rd20+40];
	ld.global.u32 	%r2565, [%rd20+44];
	ld.global.u32 	%r2566, [%rd20+48];
	ld.global.u32 	%r2567, [%rd20+52];
	ld.global.u32 	%r2568, [%rd20+56];
	ld.global.u32 	%r2569, [%rd20+60];
	add.s32 	%r2570, %r2554, %r12;
	add.s32 	%r2571, %r2570, %r2553;
	add.s32 	%r2572, %r2571, %r2555;
	add.s32 	%r2573, %r2572, %r2556;
	add.s32 	%r2574, %r2573, %r2557;
	add.s32 	%r2575, %r2574, %r2558;
	add.s32 	%r2576, %r2575, %r2559;
	add.s32 	%r2577, %r2576, %r2560;
	add.s32 	%r2578, %r2577, %r2561;
	add.s32 	%r2579, %r2578, %r2562;
	add.s32 	%r2580, %r2579, %r2563;
	add.s32 	%r2581, %r2580, %r2564;
	add.s32 	%r2582, %r2581, %r2565;
	add.s32 	%r2583, %r2582, %r2566;
	add.s32 	%r2584, %r2583, %r2567;
	add.s32 	%r2585, %r2584, %r2568;
	add.s32 	%r2586, %r2585, %r2569;
	st.global.u32 	[%rd20], %r2586;
	ld.global.u32 	%r2587, [%rd18];
	ld.global.u32 	%r2588, [%rd18+4];
	ld.global.u32 	%r2589, [%rd18+8];
	ld.global.u32 	%r2590, [%rd18+12];
	ld.global.u32 	%r2591, [%rd18+16];
	ld.global.u32 	%r2592, [%rd18+20];
	ld.global.u32 	%r2593, [%rd18+24];
	ld.global.u32 	%r2594, [%rd18+28];
	ld.global.u32 	%r2595, [%rd18+32];
	ld.global.u32 	%r2596, [%rd18+36];
	ld.global.u32 	%r2597, [%rd18+40];
	ld.global.u32 	%r2598, [%rd18+44];
	ld.global.u32 	%r2599, [%rd18+48];
	ld.global.u32 	%r2600, [%rd18+52];
	ld.global.u32 	%r2601, [%rd18+56];
	ld.global.u32 	%r2602, [%rd18+60];
	add.s32 	%r2603, %r2586, %r12;
	add.s32 	%r2604, %r2603, %r2587;
	add.s32 	%r2605, %r2604, %r2588;
	add.s32 	%r2606, %r2605, %r2589;
	add.s32 	%r2607, %r2606, %r2590;
	add.s32 	%r2608, %r2607, %r2591;
	add.s32 	%r2609, %r2608, %r2592;
	add.s32 	%r2610, %r2609, %r2593;
	add.s32 	%r2611, %r2610, %r2594;
	add.s32 	%r2612, %r2611, %r2595;
	add.s32 	%r2613, %r2612, %r2596;
	add.s32 	%r2614, %r2613, %r2597;
	add.s32 	%r2615, %r2614, %r2598;
	add.s32 	%r2616, %r2615, %r2599;
	add.s32 	%r2617, %r2616, %r2600;
	add.s32 	%r2618, %r2617, %r2601;
	add.s32 	%r2619, %r2618, %r2602;
	st.global.u32 	[%rd18], %r2619;
	ld.global.u32 	%r2620, [%rd20];
	ld.global.u32 	%r2621, [%rd20+4];
	ld.global.u32 	%r2622, [%rd20+8];
	ld.global.u32 	%r2623, [%rd20+12];
	ld.global.u32 	%r2624, [%rd20+16];
	ld.global.u32 	%r2625, [%rd20+20];
	ld.global.u32 	%r2626, [%rd20+24];
	ld.global.u32 	%r2627, [%rd20+28];
	ld.global.u32 	%r2628, [%rd20+32];
	ld.global.u32 	%r2629, [%rd20+36];
	ld.global.u32 	%r2630, [%rd20+40];
	ld.global.u32 	%r2631, [%rd20+44];
	ld.global.u32 	%r2632, [%rd20+48];
	ld.global.u32 	%r2633, [%rd20+52];
	ld.global.u32 	%r2634, [%rd20+56];
	ld.global.u32 	%r2635, [%rd20+60];
	add.s32 	%r2636, %r2620, %r12;
	add.s32 	%r2637, %r2636, %r2619;
	add.s32 	%r2638, %r2637, %r2621;
	add.s32 	%r2639, %r2638, %r2622;
	add.s32 	%r2640, %r2639, %r2623;
	add.s32 	%r2641, %r2640, %r2624;
	add.s32 	%r2642, %r2641, %r2625;
	add.s32 	%r2643, %r2642, %r2626;
	add.s32 	%r2644, %r2643, %r2627;
	add.s32 	%r2645, %r2644, %r2628;
	add.s32 	%r2646, %r2645, %r2629;
	add.s32 	%r2647, %r2646, %r2630;
	add.s32 	%r2648, %r2647, %r2631;
	add.s32 	%r2649, %r2648, %r2632;
	add.s32 	%r2650, %r2649, %r2633;
	add.s32 	%r2651, %r2650, %r2634;
	add.s32 	%r2652, %r2651, %r2635;
	st.global.u32 	[%rd20], %r2652;
	ld.global.u32 	%r2653, [%rd18];
	ld.global.u32 	%r2654, [%rd18+4];
	ld.global.u32 	%r2655, [%rd18+8];
	ld.global.u32 	%r2656, [%rd18+12];
	ld.global.u32 	%r2657, [%rd18+16];
	ld.global.u32 	%r2658, [%rd18+20];
	ld.global.u32 	%r2659, [%rd18+24];
	ld.global.u32 	%r2660, [%rd18+28];
	ld.global.u32 	%r2661, [%rd18+32];
	ld.global.u32 	%r2662, [%rd18+36];
	ld.global.u32 	%r2663, [%rd18+40];
	ld.global.u32 	%r2664, [%rd18+44];
	ld.global.u32 	%r2665, [%rd18+48];
	ld.global.u32 	%r2666, [%rd18+52];
	ld.global.u32 	%r2667, [%rd18+56];
	ld.global.u32 	%r2668, [%rd18+60];
	add.s32 	%r2669, %r2652, %r12;
	add.s32 	%r2670, %r2669, %r2653;
	add.s32 	%r2671, %r2670, %r2654;
	add.s32 	%r2672, %r2671, %r2655;
	add.s32 	%r2673, %r2672, %r2656;
	add.s32 	%r2674, %r2673, %r2657;
	add.s32 	%r2675, %r2674, %r2658;
	add.s32 	%r2676, %r2675, %r2659;
	add.s32 	%r2677, %r2676, %r2660;
	add.s32 	%r2678, %r2677, %r2661;
	add.s32 	%r2679, %r2678, %r2662;
	add.s32 	%r2680, %r2679, %r2663;
	add.s32 	%r2681, %r2680, %r2664;
	add.s32 	%r2682, %r2681, %r2665;
	add.s32 	%r2683, %r2682, %r2666;
	add.s32 	%r2684, %r2683, %r2667;
	add.s32 	%r2685, %r2684, %r2668;
	st.global.u32 	[%rd18], %r2685;
	ld.global.u32 	%r2686, [%rd20];
	ld.global.u32 	%r2687, [%rd20+4];
	ld.global.u32 	%r2688, [%rd20+8];
	ld.global.u32 	%r2689, [%rd20+12];
	ld.global.u32 	%r2690, [%rd20+16];
	ld.global.u32 	%r2691, [%rd20+20];
	ld.global.u32 	%r2692, [%rd20+24];
	ld.global.u32 	%r2693, [%rd20+28];
	ld.global.u32 	%r2694, [%rd20+32];
	ld.global.u32 	%r2695, [%rd20+36];
	ld.global.u32 	%r2696, [%rd20+40];
	ld.global.u32 	%r2697, [%rd20+44];
	ld.global.u32 	%r2698, [%rd20+48];
	ld.global.u32 	%r2699, [%rd20+52];
	ld.global.u32 	%r2700, [%rd20+56];
	ld.global.u32 	%r2701, [%rd20+60];
	add.s32 	%r2702, %r2686, %r12;
	add.s32 	%r2703, %r2702, %r2685;
	add.s32 	%r2704, %r2703, %r2687;
	add.s32 	%r2705, %r2704, %r2688;
	add.s32 	%r2706, %r2705, %r2689;
	add.s32 	%r2707, %r2706, %r2690;
	add.s32 	%r2708, %r2707, %r2691;
	add.s32 	%r2709, %r2708, %r2692;
	add.s32 	%r2710, %r2709, %r2693;
	add.s32 	%r2711, %r2710, %r2694;
	add.s32 	%r2712, %r2711, %r2695;
	add.s32 	%r2713, %r2712, %r2696;
	add.s32 	%r2714, %r2713, %r2697;
	add.s32 	%r2715, %r2714, %r2698;
	add.s32 	%r2716, %r2715, %r2699;
	add.s32 	%r2717, %r2716, %r2700;
	add.s32 	%r2718, %r2717, %r2701;
	st.global.u32 	[%rd20], %r2718;
	ld.global.u32 	%r2719, [%rd18];
	ld.global.u32 	%r2720, [%rd18+4];
	ld.global.u32 	%r2721, [%rd18+8];
	ld.global.u32 	%r2722, [%rd18+12];
	ld.global.u32 	%r2723, [%rd18+16];
	ld.global.u32 	%r2724, [%rd18+20];
	ld.global.u32 	%r2725, [%rd18+24];
	ld.global.u32 	%r2726, [%rd18+28];
	ld.global.u32 	%r2727, [%rd18+32];
	ld.global.u32 	%r2728, [%rd18+36];
	ld.global.u32 	%r2729, [%rd18+40];
	ld.global.u32 	%r2730, [%rd18+44];
	ld.global.u32 	%r2731, [%rd18+48];
	ld.global.u32 	%r2732, [%rd18+52];
	ld.global.u32 	%r2733, [%rd18+56];
	ld.global.u32 	%r2734, [%rd18+60];
	add.s32 	%r2735, %r2718, %r12;
	add.s32 	%r2736, %r2735, %r2719;
	add.s32 	%r2737, %r2736, %r2720;
	add.s32 	%r2738, %r2737, %r2721;
	add.s32 	%r2739, %r2738, %r2722;
	add.s32 	%r2740, %r2739, %r2723;
	add.s32 	%r2741, %r2740, %r2724;
	add.s32 	%r2742, %r2741, %r2725;
	add.s32 	%r2743, %r2742, %r2726;
	add.s32 	%r2744, %r2743, %r2727;
	add.s32 	%r2745, %r2744, %r2728;
	add.s32 	%r2746, %r2745, %r2729;
	add.s32 	%r2747, %r2746, %r2730;
	add.s32 	%r2748, %r2747, %r2731;
	add.s32 	%r2749, %r2748, %r2732;
	add.s32 	%r2750, %r2749, %r2733;
	add.s32 	%r2751, %r2750, %r2734;
	st.global.u32 	[%rd18], %r2751;
	ld.global.u32 	%r2752, [%rd20];
	ld.global.u32 	%r2753, [%rd20+4];
	ld.global.u32 	%r2754, [%rd20+8];
	ld.global.u32 	%r2755, [%rd20+12];
	ld.global.u32 	%r2756, [%rd20+16];
	ld.global.u32 	%r2757, [%rd20+20];
	ld.global.u32 	%r2758, [%rd20+24];
	ld.global.u32 	%r2759, [%rd20+28];
	ld.global.u32 	%r2760, [%rd20+32];
	ld.global.u32 	%r2761, [%rd20+36];
	ld.global.u32 	%r2762, [%rd20+40];
	ld.global.u32 	%r2763, [%rd20+44];
	ld.global.u32 	%r2764, [%rd20+48];
	ld.global.u32 	%r2765, [%rd20+52];
	ld.global.u32 	%r2766, [%rd20+56];
	ld.global.u32 	%r2767, [%rd20+60];
	add.s32 	%r2768, %r2752, %r12;
	add.s32 	%r2769, %r2768, %r2751;
	add.s32 	%r2770, %r2769, %r2753;
	add.s32 	%r2771, %r2770, %r2754;
	add.s32 	%r2772, %r2771, %r2755;
	add.s32 	%r2773, %r2772, %r2756;
	add.s32 	%r2774, %r2773, %r2757;
	add.s32 	%r2775, %r2774, %r2758;
	add.s32 	%r2776, %r2775, %r2759;
	add.s32 	%r2777, %r2776, %r2760;
	add.s32 	%r2778, %r2777, %r2761;
	add.s32 	%r2779, %r2778, %r2762;
	add.s32 	%r2780, %r2779, %r2763;
	add.s32 	%r2781, %r2780, %r2764;
	add.s32 	%r2782, %r2781, %r2765;
	add.s32 	%r2783, %r2782, %r2766;
	add.s32 	%r2784, %r2783, %r2767;
	st.global.u32 	[%rd20], %r2784;
	ld.global.u32 	%r2785, [%rd18];
	ld.global.u32 	%r2786, [%rd18+4];
	ld.global.u32 	%r2787, [%rd18+8];
	ld.global.u32 	%r2788, [%rd18+12];
	ld.global.u32 	%r2789, [%rd18+16];
	ld.global.u32 	%r2790, [%rd18+20];
	ld.global.u32 	%r2791, [%rd18+24];
	ld.global.u32 	%r2792, [%rd18+28];
	ld.global.u32 	%r2793, [%rd18+32];
	ld.global.u32 	%r2794, [%rd18+36];
	ld.global.u32 	%r2795, [%rd18+40];
	ld.global.u32 	%r2796, [%rd18+44];
	ld.global.u32 	%r2797, [%rd18+48];
	ld.global.u32 	%r2798, [%rd18+52];
	ld.global.u32 	%r2799, [%rd18+56];
	ld.global.u32 	%r2800, [%rd18+60];
	add.s32 	%r2801, %r2784, %r12;
	add.s32 	%r2802, %r2801, %r2785;
	add.s32 	%r2803, %r2802, %r2786;
	add.s32 	%r2804, %r2803, %r2787;
	add.s32 	%r2805, %r2804, %r2788;
	add.s32 	%r2806, %r2805, %r2789;
	add.s32 	%r2807, %r2806, %r2790;
	add.s32 	%r2808, %r2807, %r2791;
	add.s32 	%r2809, %r2808, %r2792;
	add.s32 	%r2810, %r2809, %r2793;
	add.s32 	%r2811, %r2810, %r2794;
	add.s32 	%r2812, %r2811, %r2795;
	add.s32 	%r2813, %r2812, %r2796;
	add.s32 	%r2814, %r2813, %r2797;
	add.s32 	%r2815, %r2814, %r2798;
	add.s32 	%r2816, %r2815, %r2799;
	add.s32 	%r2817, %r2816, %r2800;
	st.global.u32 	[%rd18], %r2817;
	ld.global.u32 	%r2818, [%rd20];
	ld.global.u32 	%r2819, [%rd20+4];
	ld.global.u32 	%r2820, [%rd20+8];
	ld.global.u32 	%r2821, [%rd20+12];
	ld.global.u32 	%r2822, [%rd20+16];
	ld.global.u32 	%r2823, [%rd20+20];
	ld.global.u32 	%r2824, [%rd20+24];
	ld.global.u32 	%r2825, [%rd20+28];
	ld.global.u32 	%r2826, [%rd20+32];
	ld.global.u32 	%r2827, [%rd20+36];
	ld.global.u32 	%r2828, [%rd20+40];
	ld.global.u32 	%r2829, [%rd20+44];
	ld.global.u32 	%r2830, [%rd20+48];
	ld.global.u32 	%r2831, [%rd20+52];
	ld.global.u32 	%r2832, [%rd20+56];
	ld.global.u32 	%r2833, [%rd20+60];
	add.s32 	%r2834, %r2818, %r12;
	add.s32 	%r2835, %r2834, %r2817;
	add.s32 	%r2836, %r2835, %r2819;
	add.s32 	%r2837, %r2836, %r2820;
	add.s32 	%r2838, %r2837, %r2821;
	add.s32 	%r2839, %r2838, %r2822;
	add.s32 	%r2840, %r2839, %r2823;
	add.s32 	%r2841, %r2840, %r2824;
	add.s32 	%r2842, %r2841, %r2825;
	add.s32 	%r2843, %r2842, %r2826;
	add.s32 	%r2844, %r2843, %r2827;
	add.s32 	%r2845, %r2844, %r2828;
	add.s32 	%r2846, %r2845, %r2829;
	add.s32 	%r2847, %r2846, %r2830;
	add.s32 	%r2848, %r2847, %r2831;
	add.s32 	%r2849, %r2848, %r2832;
	add.s32 	%r2850, %r2849, %r2833;
	st.global.u32 	[%rd20], %r2850;
	ld.global.u32 	%r2851, [%rd18];
	ld.global.u32 	%r2852, [%rd18+4];
	ld.global.u32 	%r2853, [%rd18+8];
	ld.global.u32 	%r2854, [%rd18+12];
	ld.global.u32 	%r2855, [%rd18+16];
	ld.global.u32 	%r2856, [%rd18+20];
	ld.global.u32 	%r2857, [%rd18+24];
	ld.global.u32 	%r2858, [%rd18+28];
	ld.global.u32 	%r2859, [%rd18+32];
	ld.global.u32 	%r2860, [%rd18+36];
	ld.global.u32 	%r2861, [%rd18+40];
	ld.global.u32 	%r2862, [%rd18+44];
	ld.global.u32 	%r2863, [%rd18+48];
	ld.global.u32 	%r2864, [%rd18+52];
	ld.global.u32 	%r2865, [%rd18+56];
	ld.global.u32 	%r2866, [%rd18+60];
	add.s32 	%r2867, %r2850, %r12;
	add.s32 	%r2868, %r2867, %r2851;
	add.s32 	%r2869, %r2868, %r2852;
	add.s32 	%r2870, %r2869, %r2853;
	add.s32 	%r2871, %r2870, %r2854;
	add.s32 	%r2872, %r2871, %r2855;
	add.s32 	%r2873, %r2872, %r2856;
	add.s32 	%r2874, %r2873, %r2857;
	add.s32 	%r2875, %r2874, %r2858;
	add.s32 	%r2876, %r2875, %r2859;
	add.s32 	%r2877, %r2876, %r2860;
	add.s32 	%r2878, %r2877, %r2861;
	add.s32 	%r2879, %r2878, %r2862;
	add.s32 	%r2880, %r2879, %r2863;
	add.s32 	%r2881, %r2880, %r2864;
	add.s32 	%r2882, %r2881, %r2865;
	add.s32 	%r2883, %r2882, %r2866;
	st.global.u32 	[%rd18], %r2883;
	ld.global.u32 	%r2884, [%rd20];
	ld.global.u32 	%r2885, [%rd20+4];
	ld.global.u32 	%r2886, [%rd20+8];
	ld.global.u32 	%r2887, [%rd20+12];
	ld.global.u32 	%r2888, [%rd20+16];
	ld.global.u32 	%r2889, [%rd20+20];
	ld.global.u32 	%r2890, [%rd20+24];
	ld.global.u32 	%r2891, [%rd20+28];
	ld.global.u32 	%r2892, [%rd20+32];
	ld.global.u32 	%r2893, [%rd20+36];
	ld.global.u32 	%r2894, [%rd20+40];
	ld.global.u32 	%r2895, [%rd20+44];
	ld.global.u32 	%r2896, [%rd20+48];
	ld.global.u32 	%r2897, [%rd20+52];
	ld.global.u32 	%r2898, [%rd20+56];
	ld.global.u32 	%r2899, [%rd20+60];
	add.s32 	%r2900, %r2884, %r12;
	add.s32 	%r2901, %r2900, %r2883;
	add.s32 	%r2902, %r2901, %r2885;
	add.s32 	%r2903, %r2902, %r2886;
	add.s32 	%r2904, %r2903, %r2887;
	add.s32 	%r2905, %r2904, %r2888;
	add.s32 	%r2906, %r2905, %r2889;
	add.s32 	%r2907, %r2906, %r2890;
	add.s32 	%r2908, %r2907, %r2891;
	add.s32 	%r2909, %r2908, %r2892;
	add.s32 	%r2910, %r2909, %r2893;
	add.s32 	%r2911, %r2910, %r2894;
	add.s32 	%r2912, %r2911, %r2895;
	add.s32 	%r2913, %r2912, %r2896;
	add.s32 	%r2914, %r2913, %r2897;
	add.s32 	%r2915, %r2914, %r2898;
	add.s32 	%r2916, %r2915, %r2899;
	st.global.u32 	[%rd20], %r2916;
	ld.global.u32 	%r2917, [%rd18];
	ld.global.u32 	%r2918, [%rd18+4];
	ld.global.u32 	%r2919, [%rd18+8];
	ld.global.u32 	%r2920, [%rd18+12];
	ld.global.u32 	%r2921, [%rd18+16];
	ld.global.u32 	%r2922, [%rd18+20];
	ld.global.u32 	%r2923, [%rd18+24];
	ld.global.u32 	%r2924, [%rd18+28];
	ld.global.u32 	%r2925, [%rd18+32];
	ld.global.u32 	%r2926, [%rd18+36];
	ld.global.u32 	%r2927, [%rd18+40];
	ld.global.u32 	%r2928, [%rd18+44];
	ld.global.u32 	%r2929, [%rd18+48];
	ld.global.u32 	%r2930, [%rd18+52];
	ld.global.u32 	%r2931, [%rd18+56];
	ld.global.u32 	%r2932, [%rd18+60];
	add.s32 	%r2933, %r2916, %r12;
	add.s32 	%r2934, %r2933, %r2917;
	add.s32 	%r2935, %r2934, %r2918;
	add.s32 	%r2936, %r2935, %r2919;
	add.s32 	%r2937, %r2936, %r2920;
	add.s32 	%r2938, %r2937, %r2921;
	add.s32 	%r2939, %r2938, %r2922;
	add.s32 	%r2940, %r2939, %r2923;
	add.s32 	%r2941, %r2940, %r2924;
	add.s32 	%r2942, %r2941, %r2925;
	add.s32 	%r2943, %r2942, %r2926;
	add.s32 	%r2944, %r2943, %r2927;
	add.s32 	%r2945, %r2944, %r2928;
	add.s32 	%r2946, %r2945, %r2929;
	add.s32 	%r2947, %r2946, %r2930;
	add.s32 	%r2948, %r2947, %r2931;
	add.s32 	%r2949, %r2948, %r2932;
	st.global.u32 	[%rd18], %r2949;
	ld.global.u32 	%r2950, [%rd20];
	ld.global.u32 	%r2951, [%rd20+4];
	ld.global.u32 	%r2952, [%rd20+8];
	ld.global.u32 	%r2953, [%rd20+12];
	ld.global.u32 	%r2954, [%rd20+16];
	ld.global.u32 	%r2955, [%rd20+20];
	ld.global.u32 	%r2956, [%rd20+24];
	ld.global.u32 	%r2957, [%rd20+28];
	ld.global.u32 	%r2958, [%rd20+32];
	ld.global.u32 	%r2959, [%rd20+36];
	ld.global.u32 	%r2960, [%rd20+40];
	ld.global.u32 	%r2961, [%rd20+44];
	ld.global.u32 	%r2962, [%rd20+48];
	ld.global.u32 	%r2963, [%rd20+52];
	ld.global.u32 	%r2964, [%rd20+56];
	ld.global.u32 	%r2965, [%rd20+60];
	add.s32 	%r2966, %r2950, %r12;
	add.s32 	%r2967, %r2966, %r2949;
	add.s32 	%r2968, %r2967, %r2951;
	add.s32 	%r2969, %r2968, %r2952;
	add.s32 	%r2970, %r2969, %r2953;
	add.s32 	%r2971, %r2970, %r2954;
	add.s32 	%r2972, %r2971, %r2955;
	add.s32 	%r2973, %r2972, %r2956;
	add.s32 	%r2974, %r2973, %r2957;
	add.s32 	%r2975, %r2974, %r2958;
	add.s32 	%r2976, %r2975, %r2959;
	add.s32 	%r2977, %r2976, %r2960;
	add.s32 	%r2978, %r2977, %r2961;
	add.s32 	%r2979, %r2978, %r2962;
	add.s32 	%r2980, %r2979, %r2963;
	add.s32 	%r2981, %r2980, %r2964;
	add.s32 	%r2982, %r2981, %r2965;
	st.global.u32 	[%rd20], %r2982;
	ld.global.u32 	%r2983, [%rd18];
	ld.global.u32 	%r2984, [%rd18+4];
	ld.global.u32 	%r2985, [%rd18+8];
	ld.global.u32 	%r2986, [%rd18+12];
	ld.global.u32 	%r2987, [%rd18+16];
	ld.global.u32 	%r2988, [%rd18+20];
	ld.global.u32 	%r2989, [%rd18+24];
	ld.global.u32 	%r2990, [%rd18+28];
	ld.global.u32 	%r2991, [%rd18+32];
	ld.global.u32 	%r2992, [%rd18+36];
	ld.global.u32 	%r2993, [%rd18+40];
	ld.global.u32 	%r2994, [%rd18+44];
	ld.global.u32 	%r2995, [%rd18+48];
	ld.global.u32 	%r2996, [%rd18+52];
	ld.global.u32 	%r2997, [%rd18+56];
	ld.global.u32 	%r2998, [%rd18+60];
	add.s32 	%r2999, %r2982, %r12;
	add.s32 	%r3000, %r2999, %r2983;
	add.s32 	%r3001, %r3000, %r2984;
	add.s32 	%r3002, %r3001, %r2985;
	add.s32 	%r3003, %r3002, %r2986;
	add.s32 	%r3004, %r3003, %r2987;
	add.s32 	%r3005, %r3004, %r2988;
	add.s32 	%r3006, %r3005, %r2989;
	add.s32 	%r3007, %r3006, %r2990;
	add.s32 	%r3008, %r3007, %r2991;
	add.s32 	%r3009, %r3008, %r2992;
	add.s32 	%r3010, %r3009, %r2993;
	add.s32 	%r3011, %r3010, %r2994;
	add.s32 	%r3012, %r3011, %r2995;
	add.s32 	%r3013, %r3012, %r2996;
	add.s32 	%r3014, %r3013, %r2997;
	add.s32 	%r3015, %r3014, %r2998;
	st.global.u32 	[%rd18], %r3015;
	ld.global.u32 	%r3016, [%rd20];
	ld.global.u32 	%r3017, [%rd20+4];
	ld.global.u32 	%r3018, [%rd20+8];
	ld.global.u32 	%r3019, [%rd20+12];
	ld.global.u32 	%r3020, [%rd20+16];
	ld.global.u32 	%r3021, [%rd20+20];
	ld.global.u32 	%r3022, [%rd20+24];
	ld.global.u32 	%r3023, [%rd20+28];
	ld.global.u32 	%r3024, [%rd20+32];
	ld.global.u32 	%r3025, [%rd20+36];
	ld.global.u32 	%r3026, [%rd20+40];
	ld.global.u32 	%r3027, [%rd20+44];
	ld.global.u32 	%r3028, [%rd20+48];
	ld.global.u32 	%r3029, [%rd20+52];
	ld.global.u32 	%r3030, [%rd20+56];
	ld.global.u32 	%r3031, [%rd20+60];
	add.s32 	%r3032, %r3016, %r12;
	add.s32 	%r3033, %r3032, %r3015;
	add.s32 	%r3034, %r3033, %r3017;
	add.s32 	%r3035, %r3034, %r3018;
	add.s32 	%r3036, %r3035, %r3019;
	add.s32 	%r3037, %r3036, %r3020;
	add.s32 	%r3038, %r3037, %r3021;
	add.s32 	%r3039, %r3038, %r3022;
	add.s32 	%r3040, %r3039, %r3023;
	add.s32 	%r3041, %r3040, %r3024;
	add.s32 	%r3042, %r3041, %r3025;
	add.s32 	%r3043, %r3042, %r3026;
	add.s32 	%r3044, %r3043, %r3027;
	add.s32 	%r3045, %r3044, %r3028;
	add.s32 	%r3046, %r3045, %r3029;
	add.s32 	%r3047, %r3046, %r3030;
	add.s32 	%r3048, %r3047, %r3031;
	st.global.u32 	[%rd20], %r3048;
	ld.global.u32 	%r3049, [%rd18];
	ld.global.u32 	%r3050, [%rd18+4];
	ld.global.u32 	%r3051, [%rd18+8];
	ld.global.u32 	%r3052, [%rd18+12];
	ld.global.u32 	%r3053, [%rd18+16];
	ld.global.u32 	%r3054, [%rd18+20];
	ld.global.u32 	%r3055, [%rd18+24];
	ld.global.u32 	%r3056, [%rd18+28];
	ld.global.u32 	%r3057, [%rd18+32];
	ld.global.u32 	%r3058, [%rd18+36];
	ld.global.u32 	%r3059, [%rd18+40];
	ld.global.u32 	%r3060, [%rd18+44];
	ld.global.u32 	%r3061, [%rd18+48];
	ld.global.u32 	%r3062, [%rd18+52];
	ld.global.u32 	%r3063, [%rd18+56];
	ld.global.u32 	%r3064, [%rd18+60];
	add.s32 	%r3065, %r3048, %r12;
	add.s32 	%r3066, %r3065, %r3049;
	add.s32 	%r3067, %r3066, %r3050;
	add.s32 	%r3068, %r3067, %r3051;
	add.s32 	%r3069, %r3068, %r3052;
	add.s32 	%r3070, %r3069, %r3053;
	add.s32 	%r3071, %r3070, %r3054;
	add.s32 	%r3072, %r3071, %r3055;
	add.s32 	%r3073, %r3072, %r3056;
	add.s32 	%r3074, %r3073, %r3057;
	add.s32 	%r3075, %r3074, %r3058;
	add.s32 	%r3076, %r3075, %r3059;
	add.s32 	%r3077, %r3076, %r3060;
	add.s32 	%r3078, %r3077, %r3061;
	add.s32 	%r3079, %r3078, %r3062;
	add.s32 	%r3080, %r3079, %r3063;
	add.s32 	%r3081, %r3080, %r3064;
	st.global.u32 	[%rd18], %r3081;
	ld.global.u32 	%r3082, [%rd20];
	ld.global.u32 	%r3083, [%rd20+4];
	ld.global.u32 	%r3084, [%rd20+8];
	ld.global.u32 	%r3085, [%rd20+12];
	ld.global.u32 	%r3086, [%rd20+16];
	ld.global.u32 	%r3087, [%rd20+20];
	ld.global.u32 	%r3088, [%rd20+24];
	ld.global.u32 	%r3089, [%rd20+28];
	ld.global.u32 	%r3090, [%rd20+32];
	ld.global.u32 	%r3091, [%rd20+36];
	ld.global.u32 	%r3092, [%rd20+40];
	ld.global.u32 	%r3093, [%rd20+44];
	ld.global.u32 	%r3094, [%rd20+48];
	ld.global.u32 	%r3095, [%rd20+52];
	ld.global.u32 	%r3096, [%rd20+56];
	ld.global.u32 	%r3097, [%rd20+60];
	add.s32 	%r3098, %r3082, %r12;
	add.s32 	%r3099, %r3098, %r3081;
	add.s32 	%r3100, %r3099, %r3083;
	add.s32 	%r3101, %r3100, %r3084;
	add.s32 	%r3102, %r3101, %r3085;
	add.s32 	%r3103, %r3102, %r3086;
	add.s32 	%r3104, %r3103, %r3087;
	add.s32 	%r3105, %r3104, %r3088;
	add.s32 	%r3106, %r3105, %r3089;
	add.s32 	%r3107, %r3106, %r3090;
	add.s32 	%r3108, %r3107, %r3091;
	add.s32 	%r3109, %r3108, %r3092;
	add.s32 	%r3110, %r3109, %r3093;
	add.s32 	%r3111, %r3110, %r3094;
	add.s32 	%r3112, %r3111, %r3095;
	add.s32 	%r3113, %r3112, %r3096;
	add.s32 	%r3114, %r3113, %r3097;
	st.global.u32 	[%rd20], %r3114;
	ld.global.u32 	%r3115, [%rd18];
	ld.global.u32 	%r3116, [%rd18+4];
	ld.global.u32 	%r3117, [%rd18+8];
	ld.global.u32 	%r3118, [%rd18+12];
	ld.global.u32 	%r3119, [%rd18+16];
	ld.global.u32 	%r3120, [%rd18+20];
	ld.global.u32 	%r3121, [%rd18+24];
	ld.global.u32 	%r3122, [%rd18+28];
	ld.global.u32 	%r3123, [%rd18+32];
	ld.global.u32 	%r3124, [%rd18+36];
	ld.global.u32 	%r3125, [%rd18+40];
	ld.global.u32 	%r3126, [%rd18+44];
	ld.global.u32 	%r3127, [%rd18+48];
	ld.global.u32 	%r3128, [%rd18+52];
	ld.global.u32 	%r3129, [%rd18+56];
	ld.global.u32 	%r3130, [%rd18+60];
	add.s32 	%r3131, %r3114, %r12;
	add.s32 	%r3132, %r3131, %r3115;
	add.s32 	%r3133, %r3132, %r3116;
	add.s32 	%r3134, %r3133, %r3117;
	add.s32 	%r3135, %r3134, %r3118;
	add.s32 	%r3136, %r3135, %r3119;
	add.s32 	%r3137, %r3136, %r3120;
	add.s32 	%r3138, %r3137, %r3121;
	add.s32 	%r3139, %r3138, %r3122;
	add.s32 	%r3140, %r3139, %r3123;
	add.s32 	%r3141, %r3140, %r3124;
	add.s32 	%r3142, %r3141, %r3125;
	add.s32 	%r3143, %r3142, %r3126;
	add.s32 	%r3144, %r3143, %r3127;
	add.s32 	%r3145, %r3144, %r3128;
	add.s32 	%r3146, %r3145, %r3129;
	add.s32 	%r3147, %r3146, %r3130;
	st.global.u32 	[%rd18], %r3147;
	ld.global.u32 	%r3148, [%rd20];
	ld.global.u32 	%r3149, [%rd20+4];
	ld.global.u32 	%r3150, [%rd20+8];
	ld.global.u32 	%r3151, [%rd20+12];
	ld.global.u32 	%r3152, [%rd20+16];
	ld.global.u32 	%r3153, [%rd20+20];
	ld.global.u32 	%r3154, [%rd20+24];
	ld.global.u32 	%r3155, [%rd20+28];
	ld.global.u32 	%r3156, [%rd20+32];
	ld.global.u32 	%r3157, [%rd20+36];
	ld.global.u32 	%r3158, [%rd20+40];
	ld.global.u32 	%r3159, [%rd20+44];
	ld.global.u32 	%r3160, [%rd20+48];
	ld.global.u32 	%r3161, [%rd20+52];
	ld.global.u32 	%r3162, [%rd20+56];
	ld.global.u32 	%r3163, [%rd20+60];
	add.s32 	%r3164, %r3148, %r12;
	add.s32 	%r3165, %r3164, %r3147;
	add.s32 	%r3166, %r3165, %r3149;
	add.s32 	%r3167, %r3166, %r3150;
	add.s32 	%r3168, %r3167, %r3151;
	add.s32 	%r3169, %r3168, %r3152;
	add.s32 	%r3170, %r3169, %r3153;
	add.s32 	%r3171, %r3170, %r3154;
	add.s32 	%r3172, %r3171, %r3155;
	add.s32 	%r3173, %r3172, %r3156;
	add.s32 	%r3174, %r3173, %r3157;
	add.s32 	%r3175, %r3174, %r3158;
	add.s32 	%r3176, %r3175, %r3159;
	add.s32 	%r3177, %r3176, %r3160;
	add.s32 	%r3178, %r3177, %r3161;
	add.s32 	%r3179, %r3178, %r3162;
	add.s32 	%r3180, %r3179, %r3163;
	st.global.u32 	[%rd20], %r3180;
	ld.global.u32 	%r3181, [%rd18];
	ld.global.u32 	%r3182, [%rd18+4];
	ld.global.u32 	%r3183, [%rd18+8];
	ld.global.u32 	%r3184, [%rd18+12];
	ld.global.u32 	%r3185, [%rd18+16];
	ld.global.u32 	%r3186, [%rd18+20];
	ld.global.u32 	%r3187, [%rd18+24];
	ld.global.u32 	%r3188, [%rd18+28];
	ld.global.u32 	%r3189, [%rd18+32];
	ld.global.u32 	%r3190, [%rd18+36];
	ld.global.u32 	%r3191, [%rd18+40];
	ld.global.u32 	%r3192, [%rd18+44];
	ld.global.u32 	%r3193, [%rd18+48];
	ld.global.u32 	%r3194, [%rd18+52];
	ld.global.u32 	%r3195, [%rd18+56];
	ld.global.u32 	%r3196, [%rd18+60];
	add.s32 	%r3197, %r3180, %r12;
	add.s32 	%r3198, %r3197, %r3181;
	add.s32 	%r3199, %r3198, %r3182;
	add.s32 	%r3200, %r3199, %r3183;
	add.s32 	%r3201, %r3200, %r3184;
	add.s32 	%r3202, %r3201, %r3185;
	add.s32 	%r3203, %r3202, %r3186;
	add.s32 	%r3204, %r3203, %r3187;
	add.s32 	%r3205, %r3204, %r3188;
	add.s32 	%r3206, %r3205, %r3189;
	add.s32 	%r3207, %r3206, %r3190;
	add.s32 	%r3208, %r3207, %r3191;
	add.s32 	%r3209, %r3208, %r3192;
	add.s32 	%r3210, %r3209, %r3193;
	add.s32 	%r3211, %r3210, %r3194;
	add.s32 	%r3212, %r3211, %r3195;
	add.s32 	%r3213, %r3212, %r3196;
	st.global.u32 	[%rd18], %r3213;
	ld.global.u32 	%r3214, [%rd20];
	ld.global.u32 	%r3215, [%rd20+4];
	ld.global.u32 	%r3216, [%rd20+8];
	ld.global.u32 	%r3217, [%rd20+12];
	ld.global.u32 	%r3218, [%rd20+16];
	ld.global.u32 	%r3219, [%rd20+20];
	ld.global.u32 	%r3220, [%rd20+24];
	ld.global.u32 	%r3221, [%rd20+28];
	ld.global.u32 	%r3222, [%rd20+32];
	ld.global.u32 	%r3223, [%rd20+36];
	ld.global.u32 	%r3224, [%rd20+40];
	ld.global.u32 	%r3225, [%rd20+44];
	ld.global.u32 	%r3226, [%rd20+48];
	ld.global.u32 	%r3227, [%rd20+52];
	ld.global.u32 	%r3228, [%rd20+56];
	ld.global.u32 	%r3229, [%rd20+60];
	add.s32 	%r3230, %r3214, %r12;
	add.s32 	%r3231, %r3230, %r3213;
	add.s32 	%r3232, %r3231, %r3215;
	add.s32 	%r3233, %r3232, %r3216;
	add.s32 	%r3234, %r3233, %r3217;
	add.s32 	%r3235, %r3234, %r3218;
	add.s32 	%r3236, %r3235, %r3219;
	add.s32 	%r3237, %r3236, %r3220;
	add.s32 	%r3238, %r3237, %r3221;
	add.s32 	%r3239, %r3238, %r3222;
	add.s32 	%r3240, %r3239, %r3223;
	add.s32 	%r3241, %r3240, %r3224;
	add.s32 	%r3242, %r3241, %r3225;
	add.s32 	%r3243, %r3242, %r3226;
	add.s32 	%r3244, %r3243, %r3227;
	add.s32 	%r3245, %r3244, %r3228;
	add.s32 	%r3246, %r3245, %r3229;
	st.global.u32 	[%rd20], %r3246;
	ld.global.u32 	%r3247, [%rd18];
	ld.global.u32 	%r3248, [%rd18+4];
	ld.global.u32 	%r3249, [%rd18+8];
	ld.global.u32 	%r3250, [%rd18+12];
	ld.global.u32 	%r3251, [%rd18+16];
	ld.global.u32 	%r3252, [%rd18+20];
	ld.global.u32 	%r3253, [%rd18+24];
	ld.global.u32 	%r3254, [%rd18+28];
	ld.global.u32 	%r3255, [%rd18+32];
	ld.global.u32 	%r3256, [%rd18+36];
	ld.global.u32 	%r3257, [%rd18+40];
	ld.global.u32 	%r3258, [%rd18+44];
	ld.global.u32 	%r3259, [%rd18+48];
	ld.global.u32 	%r3260, [%rd18+52];
	ld.global.u32 	%r3261, [%rd18+56];
	ld.global.u32 	%r3262, [%rd18+60];
	add.s32 	%r3263, %r3246, %r12;
	add.s32 	%r3264, %r3263, %r3247;
	add.s32 	%r3265, %r3264, %r3248;
	add.s32 	%r3266, %r3265, %r3249;
	add.s32 	%r3267, %r3266, %r3250;
	add.s32 	%r3268, %r3267, %r3251;
	add.s32 	%r3269, %r3268, %r3252;
	add.s32 	%r3270, %r3269, %r3253;
	add.s32 	%r3271, %r3270, %r3254;
	add.s32 	%r3272, %r3271, %r3255;
	add.s32 	%r3273, %r3272, %r3256;
	add.s32 	%r3274, %r3273, %r3257;
	add.s32 	%r3275, %r3274, %r3258;
	add.s32 	%r3276, %r3275, %r3259;
	add.s32 	%r3277, %r3276, %r3260;
	add.s32 	%r3278, %r3277, %r3261;
	add.s32 	%r3279, %r3278, %r3262;
	st.global.u32 	[%rd18], %r3279;
	ld.global.u32 	%r3280, [%rd20];
	ld.global.u32 	%r3281, [%rd20+4];
	ld.global.u32 	%r3282, [%rd20+8];
	ld.global.u32 	%r3283, [%rd20+12];
	ld.global.u32 	%r3284, [%rd20+16];
	ld.global.u32 	%r3285, [%rd20+20];
	ld.global.u32 	%r3286, [%rd20+24];
	ld.global.u32 	%r3287, [%rd20+28];
	ld.global.u32 	%r3288, [%rd20+32];
	ld.global.u32 	%r3289, [%rd20+36];
	ld.global.u32 	%r3290, [%rd20+40];
	ld.global.u32 	%r3291, [%rd20+44];
	ld.global.u32 	%r3292, [%rd20+48];
	ld.global.u32 	%r3293, [%rd20+52];
	ld.global.u32 	%r3294, [%rd20+56];
	ld.global.u32 	%r3295, [%rd20+60];
	add.s32 	%r3296, %r3280, %r12;
	add.s32 	%r3297, %r3296, %r3279;
	add.s32 	%r3298, %r3297, %r3281;
	add.s32 	%r3299, %r3298, %r3282;
	add.s32 	%r3300, %r3299, %r3283;
	add.s32 	%r3301, %r3300, %r3284;
	add.s32 	%r3302, %r3301, %r3285;
	add.s32 	%r3303, %r3302, %r3286;
	add.s32 	%r3304, %r3303, %r3287;
	add.s32 	%r3305, %r3304, %r3288;
	add.s32 	%r3306, %r3305, %r3289;
	add.s32 	%r3307, %r3306, %r3290;
	add.s32 	%r3308, %r3307, %r3291;
	add.s32 	%r3309, %r3308, %r3292;
	add.s32 	%r3310, %r3309, %r3293;
	add.s32 	%r3311, %r3310, %r3294;
	add.s32 	%r3312, %r3311, %r3295;
	st.global.u32 	[%rd20], %r3312;
	ld.global.u32 	%r3313, [%rd18];
	ld.global.u32 	%r3314, [%rd18+4];
	ld.global.u32 	%r3315, [%rd18+8];
	ld.global.u32 	%r3316, [%rd18+12];
	ld.global.u32 	%r3317, [%rd18+16];
	ld.global.u32 	%r3318, [%rd18+20];
	ld.global.u32 	%r3319, [%rd18+24];
	ld.global.u32 	%r3320, [%rd18+28];
	ld.global.u32 	%r3321, [%rd18+32];
	ld.global.u32 	%r3322, [%rd18+36];
	ld.global.u32 	%r3323, [%rd18+40];
	ld.global.u32 	%r3324, [%rd18+44];
	ld.global.u32 	%r3325, [%rd18+48];
	ld.global.u32 	%r3326, [%rd18+52];
	ld.global.u32 	%r3327, [%rd18+56];
	ld.global.u32 	%r3328, [%rd18+60];
	add.s32 	%r3329, %r3312, %r12;
	add.s32 	%r3330, %r3329, %r3313;
	add.s32 	%r3331, %r3330, %r3314;
	add.s32 	%r3332, %r3331, %r3315;
	add.s32 	%r3333, %r3332, %r3316;
	add.s32 	%r3334, %r3333, %r3317;
	add.s32 	%r3335, %r3334, %r3318;
	add.s32 	%r3336, %r3335, %r3319;
	add.s32 	%r3337, %r3336, %r3320;
	add.s32 	%r3338, %r3337, %r3321;
	add.s32 	%r3339, %r3338, %r3322;
	add.s32 	%r3340, %r3339, %r3323;
	add.s32 	%r3341, %r3340, %r3324;
	add.s32 	%r3342, %r3341, %r3325;
	add.s32 	%r3343, %r3342, %r3326;
	add.s32 	%r3344, %r3343, %r3327;
	add.s32 	%r3345, %r3344, %r3328;
	st.global.u32 	[%rd18], %r3345;
	ld.global.u32 	%r3346, [%rd20];
	ld.global.u32 	%r3347, [%rd20+4];
	ld.global.u32 	%r3348, [%rd20+8];
	ld.global.u32 	%r3349, [%rd20+12];
	ld.global.u32 	%r3350, [%rd20+16];
	ld.global.u32 	%r3351, [%rd20+20];
	ld.global.u32 	%r3352, [%rd20+24];
	ld.global.u32 	%r3353, [%rd20+28];
	ld.global.u32 	%r3354, [%rd20+32];
	ld.global.u32 	%r3355, [%rd20+36];
	ld.global.u32 	%r3356, [%rd20+40];
	ld.global.u32 	%r3357, [%rd20+44];
	ld.global.u32 	%r3358, [%rd20+48];
	ld.global.u32 	%r3359, [%rd20+52];
	ld.global.u32 	%r3360, [%rd20+56];
	ld.global.u32 	%r3361, [%rd20+60];
	add.s32 	%r3362, %r3346, %r12;
	add.s32 	%r3363, %r3362, %r3345;
	add.s32 	%r3364, %r3363, %r3347;
	add.s32 	%r3365, %r3364, %r3348;
	add.s32 	%r3366, %r3365, %r3349;
	add.s32 	%r3367, %r3366, %r3350;
	add.s32 	%r3368, %r3367, %r3351;
	add.s32 	%r3369, %r3368, %r3352;
	add.s32 	%r3370, %r3369, %r3353;
	add.s32 	%r3371, %r3370, %r3354;
	add.s32 	%r3372, %r3371, %r3355;
	add.s32 	%r3373, %r3372, %r3356;
	add.s32 	%r3374, %r3373, %r3357;
	add.s32 	%r3375, %r3374, %r3358;
	add.s32 	%r3376, %r3375, %r3359;
	add.s32 	%r3377, %r3376, %r3360;
	add.s32 	%r3378, %r3377, %r3361;
	st.global.u32 	[%rd20], %r3378;
	ld.global.u32 	%r3379, [%rd18];
	ld.global.u32 	%r3380, [%rd18+4];
	ld.global.u32 	%r3381, [%rd18+8];
	ld.global.u32 	%r3382, [%rd18+12];
	ld.global.u32 	%r3383, [%rd18+16];
	ld.global.u32 	%r3384, [%rd18+20];
	ld.global.u32 	%r3385, [%rd18+24];
	ld.global.u32 	%r3386, [%rd18+28];
	ld.global.u32 	%r3387, [%rd18+32];
	ld.global.u32 	%r3388, [%rd18+36];
	ld.global.u32 	%r3389, [%rd18+40];
	ld.global.u32 	%r3390, [%rd18+44];
	ld.global.u32 	%r3391, [%rd18+48];
	ld.global.u32 	%r3392, [%rd18+52];
	ld.global.u32 	%r3393, [%rd18+56];
	ld.global.u32 	%r3394, [%rd18+60];
	add.s32 	%r3395, %r3378, %r12;
	add.s32 	%r3396, %r3395, %r3379;
	add.s32 	%r3397, %r3396, %r3380;
	add.s32 	%r3398, %r3397, %r3381;
	add.s32 	%r3399, %r3398, %r3382;
	add.s32 	%r3400, %r3399, %r3383;
	add.s32 	%r3401, %r3400, %r3384;
	add.s32 	%r3402, %r3401, %r3385;
	add.s32 	%r3403, %r3402, %r3386;
	add.s32 	%r3404, %r3403, %r3387;
	add.s32 	%r3405, %r3404, %r3388;
	add.s32 	%r3406, %r3405, %r3389;
	add.s32 	%r3407, %r3406, %r3390;
	add.s32 	%r3408, %r3407, %r3391;
	add.s32 	%r3409, %r3408, %r3392;
	add.s32 	%r3410, %r3409, %r3393;
	add.s32 	%r3411, %r3410, %r3394;
	st.global.u32 	[%rd18], %r3411;
	ld.global.u32 	%r3412, [%rd20];
	ld.global.u32 	%r3413, [%rd20+4];
	ld.global.u32 	%r3414, [%rd20+8];
	ld.global.u32 	%r3415, [%rd20+12];
	ld.global.u32 	%r3416, [%rd20+16];
	ld.global.u32 	%r3417, [%rd20+20];
	ld.global.u32 	%r3418, [%rd20+24];
	ld.global.u32 	%r3419, [%rd20+28];
	ld.global.u32 	%r3420, [%rd20+32];
	ld.global.u32 	%r3421, [%rd20+36];
	ld.global.u32 	%r3422, [%rd20+40];
	ld.global.u32 	%r3423, [%rd20+44];
	ld.global.u32 	%r3424, [%rd20+48];
	ld.global.u32 	%r3425, [%rd20+52];
	ld.global.u32 	%r3426, [%rd20+56];
	ld.global.u32 	%r3427, [%rd20+60];
	add.s32 	%r3428, %r3412, %r12;
	add.s32 	%r3429, %r3428, %r3411;
	add.s32 	%r3430, %r3429, %r3413;
	add.s32 	%r3431, %r3430, %r3414;
	add.s32 	%r3432, %r3431, %r3415;
	add.s32 	%r3433, %r3432, %r3416;
	add.s32 	%r3434, %r3433, %r3417;
	add.s32 	%r3435, %r3434, %r3418;
	add.s32 	%r3436, %r3435, %r3419;
	add.s32 	%r3437, %r3436, %r3420;
	add.s32 	%r3438, %r3437, %r3421;
	add.s32 	%r3439, %r3438, %r3422;
	add.s32 	%r3440, %r3439, %r3423;
	add.s32 	%r3441, %r3440, %r3424;
	add.s32 	%r3442, %r3441, %r3425;
	add.s32 	%r3443, %r3442, %r3426;
	add.s32 	%r3444, %r3443, %r3427;
	st.global.u32 	[%rd20], %r3444;
	ld.global.u32 	%r3445, [%rd18];
	ld.global.u32 	%r3446, [%rd18+4];
	ld.global.u32 	%r3447, [%rd18+8];
	ld.global.u32 	%r3448, [%rd18+12];
	ld.global.u32 	%r3449, [%rd18+16];
	ld.global.u32 	%r3450, [%rd18+20];
	ld.global.u32 	%r3451, [%rd18+24];
	ld.global.u32 	%r3452, [%rd18+28];
	ld.global.u32 	%r3453, [%rd18+32];
	ld.global.u32 	%r3454, [%rd18+36];
	ld.global.u32 	%r3455, [%rd18+40];
	ld.global.u32 	%r3456, [%rd18+44];
	ld.global.u32 	%r3457, [%rd18+48];
	ld.global.u32 	%r3458, [%rd18+52];
	ld.global.u32 	%r3459, [%rd18+56];
	ld.global.u32 	%r3460, [%rd18+60];
	add.s32 	%r3461, %r3444, %r12;
	add.s32 	%r3462, %r3461, %r3445;
	add.s32 	%r3463, %r3462, %r3446;
	add.s32 	%r3464, %r3463, %r3447;
	add.s32 	%r3465, %r3464, %r3448;
	add.s32 	%r3466, %r3465, %r3449;
	add.s32 	%r3467, %r3466, %r3450;
	add.s32 	%r3468, %r3467, %r3451;
	add.s32 	%r3469, %r3468, %r3452;
	add.s32 	%r3470, %r3469, %r3453;
	add.s32 	%r3471, %r3470, %r3454;
	add.s32 	%r3472, %r3471, %r3455;
	add.s32 	%r3473, %r3472, %r3456;
	add.s32 	%r3474, %r3473, %r3457;
	add.s32 	%r3475, %r3474, %r3458;
	add.s32 	%r3476, %r3475, %r3459;
	add.s32 	%r3477, %r3476, %r3460;
	st.global.u32 	[%rd18], %r3477;
	ld.global.u32 	%r3478, [%rd20];
	ld.global.u32 	%r3479, [%rd20+4];
	ld.global.u32 	%r3480, [%rd20+8];
	ld.global.u32 	%r3481, [%rd20+12];
	ld.global.u32 	%r3482, [%rd20+16];
	ld.global.u32 	%r3483, [%rd20+20];
	ld.global.u32 	%r3484, [%rd20+24];
	ld.global.u32 	%r3485, [%rd20+28];
	ld.global.u32 	%r3486, [%rd20+32];
	ld.global.u32 	%r3487, [%rd20+36];
	ld.global.u32 	%r3488, [%rd20+40];
	ld.global.u32 	%r3489, [%rd20+44];
	ld.global.u32 	%r3490, [%rd20+48];
	ld.global.u32 	%r3491, [%rd20+52];
	ld.global.u32 	%r3492, [%rd20+56];
	ld.global.u32 	%r3493, [%rd20+60];
	add.s32 	%r3494, %r3478, %r12;
	add.s32 	%r3495, %r3494, %r3477;
	add.s32 	%r3496, %r3495, %r3479;
	add.s32 	%r3497, %r3496, %r3480;
	add.s32 	%r3498, %r3497, %r3481;
	add.s32 	%r3499, %r3498, %r3482;
	add.s32 	%r3500, %r3499, %r3483;
	add.s32 	%r3501, %r3500, %r3484;
	add.s32 	%r3502, %r3501, %r3485;
	add.s32 	%r3503, %r3502, %r3486;
	add.s32 	%r3504, %r3503, %r3487;
	add.s32 	%r3505, %r3504, %r3488;
	add.s32 	%r3506, %r3505, %r3489;
	add.s32 	%r3507, %r3506, %r3490;
	add.s32 	%r3508, %r3507, %r3491;
	add.s32 	%r3509, %r3508, %r3492;
	add.s32 	%r3510, %r3509, %r3493;
	st.global.u32 	[%rd20], %r3510;
	ld.global.u32 	%r3511, [%rd18];
	ld.global.u32 	%r3512, [%rd18+4];
	ld.global.u32 	%r3513, [%rd18+8];
	ld.global.u32 	%r3514, [%rd18+12];
	ld.global.u32 	%r3515, [%rd18+16];
	ld.global.u32 	%r3516, [%rd18+20];
	ld.global.u32 	%r3517, [%rd18+24];
	ld.global.u32 	%r3518, [%rd18+28];
	ld.global.u32 	%r3519, [%rd18+32];
	ld.global.u32 	%r3520, [%rd18+36];
	ld.global.u32 	%r3521, [%rd18+40];
	ld.global.u32 	%r3522, [%rd18+44];
	ld.global.u32 	%r3523, [%rd18+48];
	ld.global.u32 	%r3524, [%rd18+52];
	ld.global.u32 	%r3525, [%rd18+56];
	ld.global.u32 	%r3526, [%rd18+60];
	add.s32 	%r3527, %r3510, %r12;
	add.s32 	%r3528, %r3527, %r3511;
	add.s32 	%r3529, %r3528, %r3512;
	add.s32 	%r3530, %r3529, %r3513;
	add.s32 	%r3531, %r3530, %r3514;
	add.s32 	%r3532, %r3531, %r3515;
	add.s32 	%r3533, %r3532, %r3516;
	add.s32 	%r3534, %r3533, %r3517;
	add.s32 	%r3535, %r3534, %r3518;
	add.s32 	%r3536, %r3535, %r3519;
	add.s32 	%r3537, %r3536, %r3520;
	add.s32 	%r3538, %r3537, %r3521;
	add.s32 	%r3539, %r3538, %r3522;
	add.s32 	%r3540, %r3539, %r3523;
	add.s32 	%r3541, %r3540, %r3524;
	add.s32 	%r3542, %r3541, %r3525;
	add.s32 	%r3543, %r3542, %r3526;
	st.global.u32 	[%rd18], %r3543;
	ld.global.u32 	%r3544, [%rd20];
	ld.global.u32 	%r3545, [%rd20+4];
	ld.global.u32 	%r3546, [%rd20+8];
	ld.global.u32 	%r3547, [%rd20+12];
	ld.global.u32 	%r3548, [%rd20+16];
	ld.global.u32 	%r3549, [%rd20+20];
	ld.global.u32 	%r3550, [%rd20+24];
	ld.global.u32 	%r3551, [%rd20+28];
	ld.global.u32 	%r3552, [%rd20+32];
	ld.global.u32 	%r3553, [%rd20+36];
	ld.global.u32 	%r3554, [%rd20+40];
	ld.global.u32 	%r3555, [%rd20+44];
	ld.global.u32 	%r3556, [%rd20+48];
	ld.global.u32 	%r3557, [%rd20+52];
	ld.global.u32 	%r3558, [%rd20+56];
	ld.global.u32 	%r3559, [%rd20+60];
	add.s32 	%r3560, %r3544, %r12;
	add.s32 	%r3561, %r3560, %r3543;
	add.s32 	%r3562, %r3561, %r3545;
	add.s32 	%r3563, %r3562, %r3546;
	add.s32 	%r3564, %r3563, %r3547;
	add.s32 	%r3565, %r3564, %r3548;
	add.s32 	%r3566, %r3565, %r3549;
	add.s32 	%r3567, %r3566, %r3550;
	add.s32 	%r3568, %r3567, %r3551;
	add.s32 	%r3569, %r3568, %r3552;
	add.s32 	%r3570, %r3569, %r3553;
	add.s32 	%r3571, %r3570, %r3554;
	add.s32 	%r3572, %r3571, %r3555;
	add.s32 	%r3573, %r3572, %r3556;
	add.s32 	%r3574, %r3573, %r3557;
	add.s32 	%r3575, %r3574, %r3558;
	add.s32 	%r3576, %r3575, %r3559;
	st.global.u32 	[%rd20], %r3576;
	ld.global.u32 	%r3577, [%rd18];
	ld.global.u32 	%r3578, [%rd18+4];
	ld.global.u32 	%r3579, [%rd18+8];
	ld.global.u32 	%r3580, [%rd18+12];
	ld.global.u32 	%r3581, [%rd18+16];
	ld.global.u32 	%r3582, [%rd18+20];
	ld.global.u32 	%r3583, [%rd18+24];
	ld.global.u32 	%r3584, [%rd18+28];
	ld.global.u32 	%r3585, [%rd18+32];
	ld.global.u32 	%r3586, [%rd18+36];
	ld.global.u32 	%r3587, [%rd18+40];
	ld.global.u32 	%r3588, [%rd18+44];
	ld.global.u32 	%r3589, [%rd18+48];
	ld.global.u32 	%r3590, [%rd18+52];
	ld.global.u32 	%r3591, [%rd18+56];
	ld.global.u32 	%r3592, [%rd18+60];
	add.s32 	%r3593, %r3576, %r12;
	add.s32 	%r3594, %r3593, %r3577;
	add.s32 	%r3595, %r3594, %r3578;
	add.s32 	%r3596, %r3595, %r3579;
	add.s32 	%r3597, %r3596, %r3580;
	add.s32 	%r3598, %r3597, %r3581;
	add.s32 	%r3599, %r3598, %r3582;
	add.s32 	%r3600, %r3599, %r3583;
	add.s32 	%r3601, %r3600, %r3584;
	add.s32 	%r3602, %r3601, %r3585;
	add.s32 	%r3603, %r3602, %r3586;
	add.s32 	%r3604, %r3603, %r3587;
	add.s32 	%r3605, %r3604, %r3588;
	add.s32 	%r3606, %r3605, %r3589;
	add.s32 	%r3607, %r3606, %r3590;
	add.s32 	%r3608, %r3607, %r3591;
	add.s32 	%r3609, %r3608, %r3592;
	st.global.u32 	[%rd18], %r3609;
	ld.global.u32 	%r3610, [%rd20];
	ld.global.u32 	%r3611, [%rd20+4];
	ld.global.u32 	%r3612, [%rd20+8];
	ld.global.u32 	%r3613, [%rd20+12];
	ld.global.u32 	%r3614, [%rd20+16];
	ld.global.u32 	%r3615, [%rd20+20];
	ld.global.u32 	%r3616, [%rd20+24];
	ld.global.u32 	%r3617, [%rd20+28];
	ld.global.u32 	%r3618, [%rd20+32];
	ld.global.u32 	%r3619, [%rd20+36];
	ld.global.u32 	%r3620, [%rd20+40];
	ld.global.u32 	%r3621, [%rd20+44];
	ld.global.u32 	%r3622, [%rd20+48];
	ld.global.u32 	%r3623, [%rd20+52];
	ld.global.u32 	%r3624, [%rd20+56];
	ld.global.u32 	%r3625, [%rd20+60];
	add.s32 	%r3626, %r3610, %r12;
	add.s32 	%r3627, %r3626, %r3609;
	add.s32 	%r3628, %r3627, %r3611;
	add.s32 	%r3629, %r3628, %r3612;
	add.s32 	%r3630, %r3629, %r3613;
	add.s32 	%r3631, %r3630, %r3614;
	add.s32 	%r3632, %r3631, %r3615;
	add.s32 	%r3633, %r3632, %r3616;
	add.s32 	%r3634, %r3633, %r3617;
	add.s32 	%r3635, %r3634, %r3618;
	add.s32 	%r3636, %r3635, %r3619;
	add.s32 	%r3637, %r3636, %r3620;
	add.s32 	%r3638, %r3637, %r3621;
	add.s32 	%r3639, %r3638, %r3622;
	add.s32 	%r3640, %r3639, %r3623;
	add.s32 	%r3641, %r3640, %r3624;
	add.s32 	%r3642, %r3641, %r3625;
	st.global.u32 	[%rd20], %r3642;
	ld.global.u32 	%r3643, [%rd18];
	ld.global.u32 	%r3644, [%rd18+4];
	ld.global.u32 	%r3645, [%rd18+8];
	ld.global.u32 	%r3646, [%rd18+12];
	ld.global.u32 	%r3647, [%rd18+16];
	ld.global.u32 	%r3648, [%rd18+20];
	ld.global.u32 	%r3649, [%rd18+24];
	ld.global.u32 	%r3650, [%rd18+28];
	ld.global.u32 	%r3651, [%rd18+32];
	ld.global.u32 	%r3652, [%rd18+36];
	ld.global.u32 	%r3653, [%rd18+40];
	ld.global.u32 	%r3654, [%rd18+44];
	ld.global.u32 	%r3655, [%rd18+48];
	ld.global.u32 	%r3656, [%rd18+52];
	ld.global.u32 	%r3657, [%rd18+56];
	ld.global.u32 	%r3658, [%rd18+60];
	add.s32 	%r3659, %r3642, %r12;
	add.s32 	%r3660, %r3659, %r3643;
	add.s32 	%r3661, %r3660, %r3644;
	add.s32 	%r3662, %r3661, %r3645;
	add.s32 	%r3663, %r3662, %r3646;
	add.s32 	%r3664, %r3663, %r3647;
	add.s32 	%r3665, %r3664, %r3648;
	add.s32 	%r3666, %r3665, %r3649;
	add.s32 	%r3667, %r3666, %r3650;
	add.s32 	%r3668, %r3667, %r3651;
	add.s32 	%r3669, %r3668, %r3652;
	add.s32 	%r3670, %r3669, %r3653;
	add.s32 	%r3671, %r3670, %r3654;
	add.s32 	%r3672, %r3671, %r3655;
	add.s32 	%r3673, %r3672, %r3656;
	add.s32 	%r3674, %r3673, %r3657;
	add.s32 	%r3675, %r3674, %r3658;
	st.global.u32 	[%rd18], %r3675;
	ld.global.u32 	%r3676, [%rd20];
	ld.global.u32 	%r3677, [%rd20+4];
	ld.global.u32 	%r3678, [%rd20+8];
	ld.global.u32 	%r3679, [%rd20+12];
	ld.global.u32 	%r3680, [%rd20+16];
	ld.global.u32 	%r3681, [%rd20+20];
	ld.global.u32 	%r3682, [%rd20+24];
	ld.global.u32 	%r3683, [%rd20+28];
	ld.global.u32 	%r3684, [%rd20+32];
	ld.global.u32 	%r3685, [%rd20+36];
	ld.global.u32 	%r3686, [%rd20+40];
	ld.global.u32 	%r3687, [%rd20+44];
	ld.global.u32 	%r3688, [%rd20+48];
	ld.global.u32 	%r3689, [%rd20+52];
	ld.global.u32 	%r3690, [%rd20+56];
	ld.global.u32 	%r3691, [%rd20+60];
	add.s32 	%r3692, %r3676, %r12;
	add.s32 	%r3693, %r3692, %r3675;
	add.s32 	%r3694, %r3693, %r3677;
	add.s32 	%r3695, %r3694, %r3678;
	add.s32 	%r3696, %r3695, %r3679;
	add.s32 	%r3697, %r3696, %r3680;
	add.s32 	%r3698, %r3697, %r3681;
	add.s32 	%r3699, %r3698, %r3682;
	add.s32 	%r3700, %r3699, %r3683;
	add.s32 	%r3701, %r3700, %r3684;
	add.s32 	%r3702, %r3701, %r3685;
	add.s32 	%r3703, %r3702, %r3686;
	add.s32 	%r3704, %r3703, %r3687;
	add.s32 	%r3705, %r3704, %r3688;
	add.s32 	%r3706, %r3705, %r3689;
	add.s32 	%r3707, %r3706, %r3690;
	add.s32 	%r3708, %r3707, %r3691;
	st.global.u32 	[%rd20], %r3708;
	ld.global.u32 	%r3709, [%rd18];
	ld.global.u32 	%r3710, [%rd18+4];
	ld.global.u32 	%r3711, [%rd18+8];
	ld.global.u32 	%r3712, [%rd18+12];
	ld.global.u32 	%r3713, [%rd18+16];
	ld.global.u32 	%r3714, [%rd18+20];
	ld.global.u32 	%r3715, [%rd18+24];
	ld.global.u32 	%r3716, [%rd18+28];
	ld.global.u32 	%r3717, [%rd18+32];
	ld.global.u32 	%r3718, [%rd18+36];
	ld.global.u32 	%r3719, [%rd18+40];
	ld.global.u32 	%r3720, [%rd18+44];
	ld.global.u32 	%r3721, [%rd18+48];
	ld.global.u32 	%r3722, [%rd18+52];
	ld.global.u32 	%r3723, [%rd18+56];
	ld.global.u32 	%r3724, [%rd18+60];
	add.s32 	%r3725, %r3708, %r12;
	add.s32 	%r3726, %r3725, %r3709;
	add.s32 	%r3727, %r3726, %r3710;
	add.s32 	%r3728, %r3727, %r3711;
	add.s32 	%r3729, %r3728, %r3712;
	add.s32 	%r3730, %r3729, %r3713;
	add.s32 	%r3731, %r3730, %r3714;
	add.s32 	%r3732, %r3731, %r3715;
	add.s32 	%r3733, %r3732, %r3716;
	add.s32 	%r3734, %r3733, %r3717;
	add.s32 	%r3735, %r3734, %r3718;
	add.s32 	%r3736, %r3735, %r3719;
	add.s32 	%r3737, %r3736, %r3720;
	add.s32 	%r3738, %r3737, %r3721;
	add.s32 	%r3739, %r3738, %r3722;
	add.s32 	%r3740, %r3739, %r3723;
	add.s32 	%r3741, %r3740, %r3724;
	st.global.u32 	[%rd18], %r3741;
	ld.global.u32 	%r3742, [%rd20];
	ld.global.u32 	%r3743, [%rd20+4];
	ld.global.u32 	%r3744, [%rd20+8];
	ld.global.u32 	%r3745, [%rd20+12];
	ld.global.u32 	%r3746, [%rd20+16];
	ld.global.u32 	%r3747, [%rd20+20];
	ld.global.u32 	%r3748, [%rd20+24];
	ld.global.u32 	%r3749, [%rd20+28];
	ld.global.u32 	%r3750, [%rd20+32];
	ld.global.u32 	%r3751, [%rd20+36];
	ld.global.u32 	%r3752, [%rd20+40];
	ld.global.u32 	%r3753, [%rd20+44];
	ld.global.u32 	%r3754, [%rd20+48];
	ld.global.u32 	%r3755, [%rd20+52];
	ld.global.u32 	%r3756, [%rd20+56];
	ld.global.u32 	%r3757, [%rd20+60];
	add.s32 	%r3758, %r3742, %r12;
	add.s32 	%r3759, %r3758, %r3741;
	add.s32 	%r3760, %r3759, %r3743;
	add.s32 	%r3761, %r3760, %r3744;
	add.s32 	%r3762, %r3761, %r3745;
	add.s32 	%r3763, %r3762, %r3746;
	add.s32 	%r3764, %r3763, %r3747;
	add.s32 	%r3765, %r3764, %r3748;
	add.s32 	%r3766, %r3765, %r3749;
	add.s32 	%r3767, %r3766, %r3750;
	add.s32 	%r3768, %r3767, %r3751;
	add.s32 	%r3769, %r3768, %r3752;
	add.s32 	%r3770, %r3769, %r3753;
	add.s32 	%r3771, %r3770, %r3754;
	add.s32 	%r3772, %r3771, %r3755;
	add.s32 	%r3773, %r3772, %r3756;
	add.s32 	%r3774, %r3773, %r3757;
	st.global.u32 	[%rd20], %r3774;
	ld.global.u32 	%r3775, [%rd18];
	ld.global.u32 	%r3776, [%rd18+4];
	ld.global.u32 	%r3777, [%rd18+8];
	ld.global.u32 	%r3778, [%rd18+12];
	ld.global.u32 	%r3779, [%rd18+16];
	ld.global.u32 	%r3780, [%rd18+20];
	ld.global.u32 	%r3781, [%rd18+24];
	ld.global.u32 	%r3782, [%rd18+28];
	ld.global.u32 	%r3783, [%rd18+32];
	ld.global.u32 	%r3784, [%rd18+36];
	ld.global.u32 	%r3785, [%rd18+40];
	ld.global.u32 	%r3786, [%rd18+44];
	ld.global.u32 	%r3787, [%rd18+48];
	ld.global.u32 	%r3788, [%rd18+52];
	ld.global.u32 	%r3789, [%rd18+56];
	ld.global.u32 	%r3790, [%rd18+60];
	add.s32 	%r3791, %r3774, %r12;
	add.s32 	%r3792, %r3791, %r3775;
	add.s32 	%r3793, %r3792, %r3776;
	add.s32 	%r3794, %r3793, %r3777;
	add.s32 	%r3795, %r3794, %r3778;
	add.s32 	%r3796, %r3795, %r3779;
	add.s32 	%r3797, %r3796, %r3780;
	add.s32 	%r3798, %r3797, %r3781;
	add.s32 	%r3799, %r3798, %r3782;
	add.s32 	%r3800, %r3799, %r3783;
	add.s32 	%r3801, %r3800, %r3784;
	add.s32 	%r3802, %r3801, %r3785;
	add.s32 	%r3803, %r3802, %r3786;
	add.s32 	%r3804, %r3803, %r3787;
	add.s32 	%r3805, %r3804, %r3788;
	add.s32 	%r3806, %r3805, %r3789;
	add.s32 	%r3807, %r3806, %r3790;
	st.global.u32 	[%rd18], %r3807;
	ld.global.u32 	%r3808, [%rd20];
	ld.global.u32 	%r3809, [%rd20+4];
	ld.global.u32 	%r3810, [%rd20+8];
	ld.global.u32 	%r3811, [%rd20+12];
	ld.global.u32 	%r3812, [%rd20+16];
	ld.global.u32 	%r3813, [%rd20+20];
	ld.global.u32 	%r3814, [%rd20+24];
	ld.global.u32 	%r3815, [%rd20+28];
	ld.global.u32 	%r3816, [%rd20+32];
	ld.global.u32 	%r3817, [%rd20+36];
	ld.global.u32 	%r3818, [%rd20+40];
	ld.global.u32 	%r3819, [%rd20+44];
	ld.global.u32 	%r3820, [%rd20+48];
	ld.global.u32 	%r3821, [%rd20+52];
	ld.global.u32 	%r3822, [%rd20+56];
	ld.global.u32 	%r3823, [%rd20+60];
	add.s32 	%r3824, %r3808, %r12;
	add.s32 	%r3825, %r3824, %r3807;
	add.s32 	%r3826, %r3825, %r3809;
	add.s32 	%r3827, %r3826, %r3810;
	add.s32 	%r3828, %r3827, %r3811;
	add.s32 	%r3829, %r3828, %r3812;
	add.s32 	%r3830, %r3829, %r3813;
	add.s32 	%r3831, %r3830, %r3814;
	add.s32 	%r3832, %r3831, %r3815;
	add.s32 	%r3833, %r3832, %r3816;
	add.s32 	%r3834, %r3833, %r3817;
	add.s32 	%r3835, %r3834, %r3818;
	add.s32 	%r3836, %r3835, %r3819;
	add.s32 	%r3837, %r3836, %r3820;
	add.s32 	%r3838, %r3837, %r3821;
	add.s32 	%r3839, %r3838, %r3822;
	add.s32 	%r3840, %r3839, %r3823;
	st.global.u32 	[%rd20], %r3840;
	ld.global.u32 	%r3841, [%rd18];
	ld.global.u32 	%r3842, [%rd18+4];
	ld.global.u32 	%r3843, [%rd18+8];
	ld.global.u32 	%r3844, [%rd18+12];
	ld.global.u32 	%r3845, [%rd18+16];
	ld.global.u32 	%r3846, [%rd18+20];
	ld.global.u32 	%r3847, [%rd18+24];
	ld.global.u32 	%r3848, [%rd18+28];
	ld.global.u32 	%r3849, [%rd18+32];
	ld.global.u32 	%r3850, [%rd18+36];
	ld.global.u32 	%r3851, [%rd18+40];
	ld.global.u32 	%r3852, [%rd18+44];
	ld.global.u32 	%r3853, [%rd18+48];
	ld.global.u32 	%r3854, [%rd18+52];
	ld.global.u32 	%r3855, [%rd18+56];
	ld.global.u32 	%r3856, [%rd18+60];
	add.s32 	%r3857, %r3840, %r12;
	add.s32 	%r3858, %r3857, %r3841;
	add.s32 	%r3859, %r3858, %r3842;
	add.s32 	%r3860, %r3859, %r3843;
	add.s32 	%r3861, %r3860, %r3844;
	add.s32 	%r3862, %r3861, %r3845;
	add.s32 	%r3863, %r3862, %r3846;
	add.s32 	%r3864, %r3863, %r3847;
	add.s32 	%r3865, %r3864, %r3848;
	add.s32 	%r3866, %r3865, %r3849;
	add.s32 	%r3867, %r3866, %r3850;
	add.s32 	%r3868, %r3867, %r3851;
	add.s32 	%r3869, %r3868, %r3852;
	add.s32 	%r3870, %r3869, %r3853;
	add.s32 	%r3871, %r3870, %r3854;
	add.s32 	%r3872, %r3871, %r3855;
	add.s32 	%r3873, %r3872, %r3856;
	st.global.u32 	[%rd18], %r3873;
	ld.global.u32 	%r3874, [%rd20];
	ld.global.u32 	%r3875, [%rd20+4];
	ld.global.u32 	%r3876, [%rd20+8];
	ld.global.u32 	%r3877, [%rd20+12];
	ld.global.u32 	%r3878, [%rd20+16];
	ld.global.u32 	%r3879, [%rd20+20];
	ld.global.u32 	%r3880, [%rd20+24];
	ld.global.u32 	%r3881, [%rd20+28];
	ld.global.u32 	%r3882, [%rd20+32];
	ld.global.u32 	%r3883, [%rd20+36];
	ld.global.u32 	%r3884, [%rd20+40];
	ld.global.u32 	%r3885, [%rd20+44];
	ld.global.u32 	%r3886, [%rd20+48];
	ld.global.u32 	%r3887, [%rd20+52];
	ld.global.u32 	%r3888, [%rd20+56];
	ld.global.u32 	%r3889, [%rd20+60];
	add.s32 	%r3890, %r3874, %r12;
	add.s32 	%r3891, %r3890, %r3873;
	add.s32 	%r3892, %r3891, %r3875;
	add.s32 	%r3893, %r3892, %r3876;
	add.s32 	%r3894, %r3893, %r3877;
	add.s32 	%r3895, %r3894, %r3878;
	add.s32 	%r3896, %r3895, %r3879;
	add.s32 	%r3897, %r3896, %r3880;
	add.s32 	%r3898, %r3897, %r3881;
	add.s32 	%r3899, %r3898, %r3882;
	add.s32 	%r3900, %r3899, %r3883;
	add.s32 	%r3901, %r3900, %r3884;
	add.s32 	%r3902, %r3901, %r3885;
	add.s32 	%r3903, %r3902, %r3886;
	add.s32 	%r3904, %r3903, %r3887;
	add.s32 	%r3905, %r3904, %r3888;
	add.s32 	%r3906, %r3905, %r3889;
	st.global.u32 	[%rd20], %r3906;
	ld.global.u32 	%r3907, [%rd18];
	ld.global.u32 	%r3908, [%rd18+4];
	ld.global.u32 	%r3909, [%rd18+8];
	ld.global.u32 	%r3910, [%rd18+12];
	ld.global.u32 	%r3911, [%rd18+16];
	ld.global.u32 	%r3912, [%rd18+20];
	ld.global.u32 	%r3913, [%rd18+24];
	ld.global.u32 	%r3914, [%rd18+28];
	ld.global.u32 	%r3915, [%rd18+32];
	ld.global.u32 	%r3916, [%rd18+36];
	ld.global.u32 	%r3917, [%rd18+40];
	ld.global.u32 	%r3918, [%rd18+44];
	ld.global.u32 	%r3919, [%rd18+48];
	ld.global.u32 	%r3920, [%rd18+52];
	ld.global.u32 	%r3921, [%rd18+56];
	ld.global.u32 	%r3922, [%rd18+60];
	add.s32 	%r3923, %r3906, %r12;
	add.s32 	%r3924, %r3923, %r3907;
	add.s32 	%r3925, %r3924, %r3908;
	add.s32 	%r3926, %r3925, %r3909;
	add.s32 	%r3927, %r3926, %r3910;
	add.s32 	%r3928, %r3927, %r3911;
	add.s32 	%r3929, %r3928, %r3912;
	add.s32 	%r3930, %r3929, %r3913;
	add.s32 	%r3931, %r3930, %r3914;
	add.s32 	%r3932, %r3931, %r3915;
	add.s32 	%r3933, %r3932, %r3916;
	add.s32 	%r3934, %r3933, %r3917;
	add.s32 	%r3935, %r3934, %r3918;
	add.s32 	%r3936, %r3935, %r3919;
	add.s32 	%r3937, %r3936, %r3920;
	add.s32 	%r3938, %r3937, %r3921;
	add.s32 	%r3939, %r3938, %r3922;
	st.global.u32 	[%rd18], %r3939;
	ld.global.u32 	%r3940, [%rd20];
	ld.global.u32 	%r3941, [%rd20+4];
	ld.global.u32 	%r3942, [%rd20+8];
	ld.global.u32 	%r3943, [%rd20+12];
	ld.global.u32 	%r3944, [%rd20+16];
	ld.global.u32 	%r3945, [%rd20+20];
	ld.global.u32 	%r3946, [%rd20+24];
	ld.global.u32 	%r3947, [%rd20+28];
	ld.global.u32 	%r3948, [%rd20+32];
	ld.global.u32 	%r3949, [%rd20+36];
	ld.global.u32 	%r3950, [%rd20+40];
	ld.global.u32 	%r3951, [%rd20+44];
	ld.global.u32 	%r3952, [%rd20+48];
	ld.global.u32 	%r3953, [%rd20+52];
	ld.global.u32 	%r3954, [%rd20+56];
	ld.global.u32 	%r3955, [%rd20+60];
	add.s32 	%r3956, %r3940, %r12;
	add.s32 	%r3957, %r3956, %r3939;
	add.s32 	%r3958, %r3957, %r3941;
	add.s32 	%r3959, %r3958, %r3942;
	add.s32 	%r3960, %r3959, %r3943;
	add.s32 	%r3961, %r3960, %r3944;
	add.s32 	%r3962, %r3961, %r3945;
	add.s32 	%r3963, %r3962, %r3946;
	add.s32 	%r3964, %r3963, %r3947;
	add.s32 	%r3965, %r3964, %r3948;
	add.s32 	%r3966, %r3965, %r3949;
	add.s32 	%r3967, %r3966, %r3950;
	add.s32 	%r3968, %r3967, %r3951;
	add.s32 	%r3969, %r3968, %r3952;
	add.s32 	%r3970, %r3969, %r3953;
	add.s32 	%r3971, %r3970, %r3954;
	add.s32 	%r3972, %r3971, %r3955;
	st.global.u32 	[%rd20], %r3972;
	ld.global.u32 	%r3973, [%rd18];
	ld.global.u32 	%r3974, [%rd18+4];
	ld.global.u32 	%r3975, [%rd18+8];
	ld.global.u32 	%r3976, [%rd18+12];
	ld.global.u32 	%r3977, [%rd18+16];
	ld.global.u32 	%r3978, [%rd18+20];
	ld.global.u32 	%r3979, [%rd18+24];
	ld.global.u32 	%r3980, [%rd18+28];
	ld.global.u32 	%r3981, [%rd18+32];
	ld.global.u32 	%r3982, [%rd18+36];
	ld.global.u32 	%r3983, [%rd18+40];
	ld.global.u32 	%r3984, [%rd18+44];
	ld.global.u32 	%r3985, [%rd18+48];
	ld.global.u32 	%r3986, [%rd18+52];
	ld.global.u32 	%r3987, [%rd18+56];
	ld.global.u32 	%r3988, [%rd18+60];
	add.s32 	%r3989, %r3972, %r12;
	add.s32 	%r3990, %r3989, %r3973;
	add.s32 	%r3991, %r3990, %r3974;
	add.s32 	%r3992, %r3991, %r3975;
	add.s32 	%r3993, %r3992, %r3976;
	add.s32 	%r3994, %r3993, %r3977;
	add.s32 	%r3995, %r3994, %r3978;
	add.s32 	%r3996, %r3995, %r3979;
	add.s32 	%r3997, %r3996, %r3980;
	add.s32 	%r3998, %r3997, %r3981;
	add.s32 	%r3999, %r3998, %r3982;
	add.s32 	%r4000, %r3999, %r3983;
	add.s32 	%r4001, %r4000, %r3984;
	add.s32 	%r4002, %r4001, %r3985;
	add.s32 	%r4003, %r4002, %r3986;
	add.s32 	%r4004, %r4003, %r3987;
	add.s32 	%r4005, %r4004, %r3988;
	st.global.u32 	[%rd18], %r4005;
	ld.global.u32 	%r4006, [%rd20];
	ld.global.u32 	%r4007, [%rd20+4];
	ld.global.u32 	%r4008, [%rd20+8];
	ld.global.u32 	%r4009, [%rd20+12];
	ld.global.u32 	%r4010, [%rd20+16];
	ld.global.u32 	%r4011, [%rd20+20];
	ld.global.u32 	%r4012, [%rd20+24];
	ld.global.u32 	%r4013, [%rd20+28];
	ld.global.u32 	%r4014, [%rd20+32];
	ld.global.u32 	%r4015, [%rd20+36];
	ld.global.u32 	%r4016, [%rd20+40];
	ld.global.u32 	%r4017, [%rd20+44];
	ld.global.u32 	%r4018, [%rd20+48];
	ld.global.u32 	%r4019, [%rd20+52];
	ld.global.u32 	%r4020, [%rd20+56];
	ld.global.u32 	%r4021, [%rd20+60];
	add.s32 	%r4022, %r4006, %r12;
	add.s32 	%r4023, %r4022, %r4005;
	add.s32 	%r4024, %r4023, %r4007;
	add.s32 	%r4025, %r4024, %r4008;
	add.s32 	%r4026, %r4025, %r4009;
	add.s32 	%r4027, %r4026, %r4010;
	add.s32 	%r4028, %r4027, %r4011;
	add.s32 	%r4029, %r4028, %r4012;
	add.s32 	%r4030, %r4029, %r4013;
	add.s32 	%r4031, %r4030, %r4014;
	add.s32 	%r4032, %r4031, %r4015;
	add.s32 	%r4033, %r4032, %r4016;
	add.s32 	%r4034, %r4033, %r4017;
	add.s32 	%r4035, %r4034, %r4018;
	add.s32 	%r4036, %r4035, %r4019;
	add.s32 	%r4037, %r4036, %r4020;
	add.s32 	%r4038, %r4037, %r4021;
	st.global.u32 	[%rd20], %r4038;
	ld.global.u32 	%r4039, [%rd18];
	ld.global.u32 	%r4040, [%rd18+4];
	ld.global.u32 	%r4041, [%rd18+8];
	ld.global.u32 	%r4042, [%rd18+12];
	ld.global.u32 	%r4043, [%rd18+16];
	ld.global.u32 	%r4044, [%rd18+20];
	ld.global.u32 	%r4045, [%rd18+24];
	ld.global.u32 	%r4046, [%rd18+28];
	ld.global.u32 	%r4047, [%rd18+32];
	ld.global.u32 	%r4048, [%rd18+36];
	ld.global.u32 	%r4049, [%rd18+40];
	ld.global.u32 	%r4050, [%rd18+44];
	ld.global.u32 	%r4051, [%rd18+48];
	ld.global.u32 	%r4052, [%rd18+52];
	ld.global.u32 	%r4053, [%rd18+56];
	ld.global.u32 	%r4054, [%rd18+60];
	add.s32 	%r4055, %r4038, %r12;
	add.s32 	%r4056, %r4055, %r4039;
	add.s32 	%r4057, %r4056, %r4040;
	add.s32 	%r4058, %r4057, %r4041;
	add.s32 	%r4059, %r4058, %r4042;
	add.s32 	%r4060, %r4059, %r4043;
	add.s32 	%r4061, %r4060, %r4044;
	add.s32 	%r4062, %r4061, %r4045;
	add.s32 	%r4063, %r4062, %r4046;
	add.s32 	%r4064, %r4063, %r4047;
	add.s32 	%r4065, %r4064, %r4048;
	add.s32 	%r4066, %r4065, %r4049;
	add.s32 	%r4067, %r4066, %r4050;
	add.s32 	%r4068, %r4067, %r4051;
	add.s32 	%r4069, %r4068, %r4052;
	add.s32 	%r4070, %r4069, %r4053;
	add.s32 	%r4071, %r4070, %r4054;
	st.global.u32 	[%rd18], %r4071;
	ld.global.u32 	%r4072, [%rd20];
	ld.global.u32 	%r4073, [%rd20+4];
	ld.global.u32 	%r4074, [%rd20+8];
	ld.global.u32 	%r4075, [%rd20+12];
	ld.global.u32 	%r4076, [%rd20+16];
	ld.global.u32 	%r4077, [%rd20+20];
	ld.global.u32 	%r4078, [%rd20+24];
	ld.global.u32 	%r4079, [%rd20+28];
	ld.global.u32 	%r4080, [%rd20+32];
	ld.global.u32 	%r4081, [%rd20+36];
	ld.global.u32 	%r4082, [%rd20+40];
	ld.global.u32 	%r4083, [%rd20+44];
	ld.global.u32 	%r4084, [%rd20+48];
	ld.global.u32 	%r4085, [%rd20+52];
	ld.global.u32 	%r4086, [%rd20+56];
	ld.global.u32 	%r4087, [%rd20+60];
	add.s32 	%r4088, %r4072, %r12;
	add.s32 	%r4089, %r4088, %r4071;
	add.s32 	%r4090, %r4089, %r4073;
	add.s32 	%r4091, %r4090, %r4074;
	add.s32 	%r4092, %r4091, %r4075;
	add.s32 	%r4093, %r4092, %r4076;
	add.s32 	%r4094, %r4093, %r4077;
	add.s32 	%r4095, %r4094, %r4078;
	add.s32 	%r4096, %r4095, %r4079;
	add.s32 	%r4097, %r4096, %r4080;
	add.s32 	%r4098, %r4097, %r4081;
	add.s32 	%r4099, %r4098, %r4082;
	add.s32 	%r4100, %r4099, %r4083;
	add.s32 	%r4101, %r4100, %r4084;
	add.s32 	%r4102, %r4101, %r4085;
	add.s32 	%r4103, %r4102, %r4086;
	add.s32 	%r4104, %r4103, %r4087;
	st.global.u32 	[%rd20], %r4104;
	ld.global.u32 	%r4105, [%rd18];
	ld.global.u32 	%r4106, [%rd18+4];
	ld.global.u32 	%r4107, [%rd18+8];
	ld.global.u32 	%r4108, [%rd18+12];
	ld.global.u32 	%r4109, [%rd18+16];
	ld.global.u32 	%r4110, [%rd18+20];
	ld.global.u32 	%r4111, [%rd18+24];
	ld.global.u32 	%r4112, [%rd18+28];
	ld.global.u32 	%r4113, [%rd18+32];
	ld.global.u32 	%r4114, [%rd18+36];
	ld.global.u32 	%r4115, [%rd18+40];
	ld.global.u32 	%r4116, [%rd18+44];
	ld.global.u32 	%r4117, [%rd18+48];
	ld.global.u32 	%r4118, [%rd18+52];
	ld.global.u32 	%r4119, [%rd18+56];
	ld.global.u32 	%r4120, [%rd18+60];
	add.s32 	%r4121, %r4104, %r12;
	add.s32 	%r4122, %r4121, %r4105;
	add.s32 	%r4123, %r4122, %r4106;
	add.s32 	%r4124, %r4123, %r4107;
	add.s32 	%r4125, %r4124, %r4108;
	add.s32 	%r4126, %r4125, %r4109;
	add.s32 	%r4127, %r4126, %r4110;
	add.s32 	%r4128, %r4127, %r4111;
	add.s32 	%r4129, %r4128, %r4112;
	add.s32 	%r4130, %r4129, %r4113;
	add.s32 	%r4131, %r4130, %r4114;
	add.s32 	%r4132, %r4131, %r4115;
	add.s32 	%r4133, %r4132, %r4116;
	add.s32 	%r4134, %r4133, %r4117;
	add.s32 	%r4135, %r4134, %r4118;
	add.s32 	%r4136, %r4135, %r4119;
	add.s32 	%r4137, %r4136, %r4120;
	st.global.u32 	[%rd18], %r4137;
	ld.global.u32 	%r4138, [%rd20];
	ld.global.u32 	%r4139, [%rd20+4];
	ld.global.u32 	%r4140, [%rd20+8];
	ld.global.u32 	%r4141, [%rd20+12];
	ld.global.u32 	%r4142, [%rd20+16];
	ld.global.u32 	%r4143, [%rd20+20];
	ld.global.u32 	%r4144, [%rd20+24];
	ld.global.u32 	%r4145, [%rd20+28];
	ld.global.u32 	%r4146, [%rd20+32];
	ld.global.u32 	%r4147, [%rd20+36];
	ld.global.u32 	%r4148, [%rd20+40];
	ld.global.u32 	%r4149, [%rd20+44];
	ld.global.u32 	%r4150, [%rd20+48];
	ld.global.u32 	%r4151, [%rd20+52];
	ld.global.u32 	%r4152, [%rd20+56];
	ld.global.u32 	%r4153, [%rd20+60];
	add.s32 	%r4154, %r4138, %r12;
	add.s32 	%r4155, %r4154, %r4137;
	add.s32 	%r4156, %r4155, %r4139;
	add.s32 	%r4157, %r4156, %r4140;
	add.s32 	%r4158, %r4157, %r4141;
	add.s32 	%r4159, %r4158, %r4142;
	add.s32 	%r4160, %r4159, %r4143;
	add.s32 	%r4161, %r4160, %r4144;
	add.s32 	%r4162, %r4161, %r4145;
	add.s32 	%r4163, %r4162, %r4146;
	add.s32 	%r4164, %r4163, %r4147;
	add.s32 	%r4165, %r4164, %r4148;
	add.s32 	%r4166, %r4165, %r4149;
	add.s32 	%r4167, %r4166, %r4150;
	add.s32 	%r4168, %r4167, %r4151;
	add.s32 	%r4169, %r4168, %r4152;
	add.s32 	%r4170, %r4169, %r4153;
	st.global.u32 	[%rd20], %r4170;
	ld.global.u32 	%r4171, [%rd18];
	ld.global.u32 	%r4172, [%rd18+4];
	ld.global.u32 	%r4173, [%rd18+8];
	ld.global.u32 	%r4174, [%rd18+12];
	ld.global.u32 	%r4175, [%rd18+16];
	ld.global.u32 	%r4176, [%rd18+20];
	ld.global.u32 	%r4177, [%rd18+24];
	ld.global.u32 	%r4178, [%rd18+28];
	ld.global.u32 	%r4179, [%rd18+32];
	ld.global.u32 	%r4180, [%rd18+36];
	ld.global.u32 	%r4181, [%rd18+40];
	ld.global.u32 	%r4182, [%rd18+44];
	ld.global.u32 	%r4183, [%rd18+48];
	ld.global.u32 	%r4184, [%rd18+52];
	ld.global.u32 	%r4185, [%rd18+56];
	ld.global.u32 	%r4186, [%rd18+60];
	add.s32 	%r4187, %r4170, %r12;
	add.s32 	%r4188, %r4187, %r4171;
	add.s32 	%r4189, %r4188, %r4172;
	add.s32 	%r4190, %r4189, %r4173;
	add.s32 	%r4191, %r4190, %r4174;
	add.s32 	%r4192, %r4191, %r4175;
	add.s32 	%r4193, %r4192, %r4176;
	add.s32 	%r4194, %r4193, %r4177;
	add.s32 	%r4195, %r4194, %r4178;
	add.s32 	%r4196, %r4195, %r4179;
	add.s32 	%r4197, %r4196, %r4180;
	add.s32 	%r4198, %r4197, %r4181;
	add.s32 	%r4199, %r4198, %r4182;
	add.s32 	%r4200, %r4199, %r4183;
	add.s32 	%r4201, %r4200, %r4184;
	add.s32 	%r4202, %r4201, %r4185;
	add.s32 	%r4203, %r4202, %r4186;
	st.global.u32 	[%rd18], %r4203;
	ld.global.u32 	%r4204, [%rd20];
	ld.global.u32 	%r4205, [%rd20+4];
	ld.global.u32 	%r4206, [%rd20+8];
	ld.global.u32 	%r4207, [%rd20+12];
	ld.global.u32 	%r4208, [%rd20+16];
	ld.global.u32 	%r4209, [%rd20+20];
	ld.global.u32 	%r4210, [%rd20+24];
	ld.global.u32 	%r4211, [%rd20+28];
	ld.global.u32 	%r4212, [%rd20+32];
	ld.global.u32 	%r4213, [%rd20+36];
	ld.global.u32 	%r4214, [%rd20+40];
	ld.global.u32 	%r4215, [%rd20+44];
	ld.global.u32 	%r4216, [%rd20+48];
	ld.global.u32 	%r4217, [%rd20+52];
	ld.global.u32 	%r4218, [%rd20+56];
	ld.global.u32 	%r4219, [%rd20+60];
	add.s32 	%r4220, %r4204, %r12;
	add.s32 	%r4221, %r4220, %r4203;
	add.s32 	%r4222, %r4221, %r4205;
	add.s32 	%r4223, %r4222, %r4206;
	add.s32 	%r4224, %r4223, %r4207;
	add.s32 	%r4225, %r4224, %r4208;
	add.s32 	%r4226, %r4225, %r4209;
	add.s32 	%r4227, %r4226, %r4210;
	add.s32 	%r4228, %r4227, %r4211;
	add.s32 	%r4229, %r4228, %r4212;
	add.s32 	%r4230, %r4229, %r4213;
	add.s32 	%r4231, %r4230, %r4214;
	add.s32 	%r4232, %r4231, %r4215;
	add.s32 	%r4233, %r4232, %r4216;
	add.s32 	%r4234, %r4233, %r4217;
	add.s32 	%r4235, %r4234, %r4218;
	add.s32 	%r4236, %r4235, %r4219;
	st.global.u32 	[%rd20], %r4236;
	ld.global.u32 	%r4237, [%rd18];
	ld.global.u32 	%r4238, [%rd18+4];
	ld.global.u32 	%r4239, [%rd18+8];
	ld.global.u32 	%r4240, [%rd18+12];
	ld.global.u32 	%r4241, [%rd18+16];
	ld.global.u32 	%r4242, [%rd18+20];
	ld.global.u32 	%r4243, [%rd18+24];
	ld.global.u32 	%r4244, [%rd18+28];
	ld.global.u32 	%r4245, [%rd18+32];
	ld.global.u32 	%r4246, [%rd18+36];
	ld.global.u32 	%r4247, [%rd18+40];
	ld.global.u32 	%r4248, [%rd18+44];
	ld.global.u32 	%r4249, [%rd18+48];
	ld.global.u32 	%r4250, [%rd18+52];
	ld.global.u32 	%r4251, [%rd18+56];
	ld.global.u32 	%r4252, [%rd18+60];
	add.s32 	%r4253, %r4236, %r12;
	add.s32 	%r4254, %r4253, %r4237;
	add.s32 	%r4255, %r4254, %r4238;
	add.s32 	%r4256, %r4255, %r4239;
	add.s32 	%r4257, %r4256, %r4240;
	add.s32 	%r4258, %r4257, %r4241;
	add.s32 	%r4259, %r4258, %r4242;
	add.s32 	%r4260, %r4259, %r4243;
	add.s32 	%r4261, %r4260, %r4244;
	add.s32 	%r4262, %r4261, %r4245;
	add.s32 	%r4263, %r4262, %r4246;
	add.s32 	%r4264, %r4263, %r4247;
	add.s32 	%r4265, %r4264, %r4248;
	add.s32 	%r4266, %r4265, %r4249;
	add.s32 	%r4267, %r4266, %r4250;
	add.s32 	%r4268, %r4267, %r4251;
	add.s32 	%r4269, %r4268, %r4252;
	st.global.u32 	[%rd18], %r4269;
	ld.global.u32 	%r4270, [%rd20];
	ld.global.u32 	%r4271, [%rd20+4];
	ld.global.u32 	%r4272, [%rd20+8];
	ld.global.u32 	%r4273, [%rd20+12];
	ld.global.u32 	%r4274, [%rd20+16];
	ld.global.u32 	%r4275, [%rd20+20];
	ld.global.u32 	%r4276, [%rd20+24];
	ld.global.u32 	%r4277, [%rd20+28];
	ld.global.u32 	%r4278, [%rd20+32];
	ld.global.u32 	%r4279, [%rd20+36];
	ld.global.u32 	%r4280, [%rd20+40];
	ld.global.u32 	%r4281, [%rd20+44];
	ld.global.u32 	%r4282, [%rd20+48];
	ld.global.u32 	%r4283, [%rd20+52];
	ld.global.u32 	%r4284, [%rd20+56];
	ld.global.u32 	%r4285, [%rd20+60];
	add.s32 	%r4286, %r4270, %r12;
	add.s32 	%r4287, %r4286, %r4269;
	add.s32 	%r4288, %r4287, %r4271;
	add.s32 	%r4289, %r4288, %r4272;
	add.s32 	%r4290, %r4289, %r4273;
	add.s32 	%r4291, %r4290, %r4274;
	add.s32 	%r4292, %r4291, %r4275;
	add.s32 	%r4293, %r4292, %r4276;
	add.s32 	%r4294, %r4293, %r4277;
	add.s32 	%r4295, %r4294, %r4278;
	add.s32 	%r4296, %r4295, %r4279;
	add.s32 	%r4297, %r4296, %r4280;
	add.s32 	%r4298, %r4297, %r4281;
	add.s32 	%r4299, %r4298, %r4282;
	add.s32 	%r4300, %r4299, %r4283;
	add.s32 	%r4301, %r4300, %r4284;
	add.s32 	%r4302, %r4301, %r4285;
	st.global.u32 	[%rd20], %r4302;
	ld.global.u32 	%r4303, [%rd18];
	ld.global.u32 	%r4304, [%rd18+4];
	ld.global.u32 	%r4305, [%rd18+8];
	ld.global.u32 	%r4306, [%rd18+12];
	ld.global.u32 	%r4307, [%rd18+16];
	ld.global.u32 	%r4308, [%rd18+20];
	ld.global.u32 	%r4309, [%rd18+24];
	ld.global.u32 	%r4310, [%rd18+28];
	ld.global.u32 	%r4311, [%rd18+32];
	ld.global.u32 	%r4312, [%rd18+36];
	ld.global.u32 	%r4313, [%rd18+40];
	ld.global.u32 	%r4314, [%rd18+44];
	ld.global.u32 	%r4315, [%rd18+48];
	ld.global.u32 	%r4316, [%rd18+52];
	ld.global.u32 	%r4317, [%rd18+56];
	ld.global.u32 	%r4318, [%rd18+60];
	add.s32 	%r4319, %r4302, %r12;
	add.s32 	%r4320, %r4319, %r4303;
	add.s32 	%r4321, %r4320, %r4304;
	add.s32 	%r4322, %r4321, %r4305;
	add.s32 	%r4323, %r4322, %r4306;
	add.s32 	%r4324, %r4323, %r4307;
	add.s32 	%r4325, %r4324, %r4308;
	add.s32 	%r4326, %r4325, %r4309;
	add.s32 	%r4327, %r4326, %r4310;
	add.s32 	%r4328, %r4327, %r4311;
	add.s32 	%r4329, %r4328, %r4312;
	add.s32 	%r4330, %r4329, %r4313;
	add.s32 	%r4331, %r4330, %r4314;
	add.s32 	%r4332, %r4331, %r4315;
	add.s32 	%r4333, %r4332, %r4316;
	add.s32 	%r4334, %r4333, %r4317;
	add.s32 	%r4335, %r4334, %r4318;
	st.global.u32 	[%rd18], %r4335;
	ld.global.u32 	%r4336, [%rd20];
	ld.global.u32 	%r4337, [%rd20+4];
	ld.global.u32 	%r4338, [%rd20+8];
	ld.global.u32 	%r4339, [%rd20+12];
	ld.global.u32 	%r4340, [%rd20+16];
	ld.global.u32 	%r4341, [%rd20+20];
	ld.global.u32 	%r4342, [%rd20+24];
	ld.global.u32 	%r4343, [%rd20+28];
	ld.global.u32 	%r4344, [%rd20+32];
	ld.global.u32 	%r4345, [%rd20+36];
	ld.global.u32 	%r4346, [%rd20+40];
	ld.global.u32 	%r4347, [%rd20+44];
	ld.global.u32 	%r4348, [%rd20+48];
	ld.global.u32 	%r4349, [%rd20+52];
	ld.global.u32 	%r4350, [%rd20+56];
	ld.global.u32 	%r4351, [%rd20+60];
	add.s32 	%r4352, %r4336, %r12;
	add.s32 	%r4353, %r4352, %r4335;
	add.s32 	%r4354, %r4353, %r4337;
	add.s32 	%r4355, %r4354, %r4338;
	add.s32 	%r4356, %r4355, %r4339;
	add.s32 	%r4357, %r4356, %r4340;
	add.s32 	%r4358, %r4357, %r4341;
	add.s32 	%r4359, %r4358, %r4342;
	add.s32 	%r4360, %r4359, %r4343;
	add.s32 	%r4361, %r4360, %r4344;
	add.s32 	%r4362, %r4361, %r4345;
	add.s32 	%r4363, %r4362, %r4346;
	add.s32 	%r4364, %r4363, %r4347;
	add.s32 	%r4365, %r4364, %r4348;
	add.s32 	%r4366, %r4365, %r4349;
	add.s32 	%r4367, %r4366, %r4350;
	add.s32 	%r4368, %r4367, %r4351;
	st.global.u32 	[%rd20], %r4368;
	ld.global.u32 	%r4369, [%rd18];
	ld.global.u32 	%r4370, [%rd18+4];
	ld.global.u32 	%r4371, [%rd18+8];
	ld.global.u32 	%r4372, [%rd18+12];
	ld.global.u32 	%r4373, [%rd18+16];
	ld.global.u32 	%r4374, [%rd18+20];
	ld.global.u32 	%r4375, [%rd18+24];
	ld.global.u32 	%r4376, [%rd18+28];
	ld.global.u32 	%r4377, [%rd18+32];
	ld.global.u32 	%r4378, [%rd18+36];
	ld.global.u32 	%r4379, [%rd18+40];
	ld.global.u32 	%r4380, [%rd18+44];
	ld.global.u32 	%r4381, [%rd18+48];
	ld.global.u32 	%r4382, [%rd18+52];
	ld.global.u32 	%r4383, [%rd18+56];
	ld.global.u32 	%r4384, [%rd18+60];
	add.s32 	%r4385, %r4368, %r12;
	add.s32 	%r4386, %r4385, %r4369;
	add.s32 	%r4387, %r4386, %r4370;
	add.s32 	%r4388, %r4387, %r4371;
	add.s32 	%r4389, %r4388, %r4372;
	add.s32 	%r4390, %r4389, %r4373;
	add.s32 	%r4391, %r4390, %r4374;
	add.s32 	%r4392, %r4391, %r4375;
	add.s32 	%r4393, %r4392, %r4376;
	add.s32 	%r4394, %r4393, %r4377;
	add.s32 	%r4395, %r4394, %r4378;
	add.s32 	%r4396, %r4395, %r4379;
	add.s32 	%r4397, %r4396, %r4380;
	add.s32 	%r4398, %r4397, %r4381;
	add.s32 	%r4399, %r4398, %r4382;
	add.s32 	%r4400, %r4399, %r4383;
	add.s32 	%r4401, %r4400, %r4384;
	st.global.u32 	[%rd18], %r4401;
	ld.global.u32 	%r4402, [%rd20];
	ld.global.u32 	%r4403, [%rd20+4];
	ld.global.u32 	%r4404, [%rd20+8];
	ld.global.u32 	%r4405, [%rd20+12];
	ld.global.u32 	%r4406, [%rd20+16];
	ld.global.u32 	%r4407, [%rd20+20];
	ld.global.u32 	%r4408, [%rd20+24];
	ld.global.u32 	%r4409, [%rd20+28];
	ld.global.u32 	%r4410, [%rd20+32];
	ld.global.u32 	%r4411, [%rd20+36];
	ld.global.u32 	%r4412, [%rd20+40];
	ld.global.u32 	%r4413, [%rd20+44];
	ld.global.u32 	%r4414, [%rd20+48];
	ld.global.u32 	%r4415, [%rd20+52];
	ld.global.u32 	%r4416, [%rd20+56];
	ld.global.u32 	%r4417, [%rd20+60];
	add.s32 	%r4418, %r4402, %r12;
	add.s32 	%r4419, %r4418, %r4401;
	add.s32 	%r4420, %r4419, %r4403;
	add.s32 	%r4421, %r4420, %r4404;
	add.s32 	%r4422, %r4421, %r4405;
	add.s32 	%r4423, %r4422, %r4406;
	add.s32 	%r4424, %r4423, %r4407;
	add.s32 	%r4425, %r4424, %r4408;
	add.s32 	%r4426, %r4425, %r4409;
	add.s32 	%r4427, %r4426, %r4410;
	add.s32 	%r4428, %r4427, %r4411;
	add.s32 	%r4429, %r4428, %r4412;
	add.s32 	%r4430, %r4429, %r4413;
	add.s32 	%r4431, %r4430, %r4414;
	add.s32 	%r4432, %r4431, %r4415;
	add.s32 	%r4433, %r4432, %r4416;
	add.s32 	%r4434, %r4433, %r4417;
	st.global.u32 	[%rd20], %r4434;
	ld.global.u32 	%r4435, [%rd18];
	ld.global.u32 	%r4436, [%rd18+4];
	ld.global.u32 	%r4437, [%rd18+8];
	ld.global.u32 	%r4438, [%rd18+12];
	ld.global.u32 	%r4439, [%rd18+16];
	ld.global.u32 	%r4440, [%rd18+20];
	ld.global.u32 	%r4441, [%rd18+24];
	ld.global.u32 	%r4442, [%rd18+28];
	ld.global.u32 	%r4443, [%rd18+32];
	ld.global.u32 	%r4444, [%rd18+36];
	ld.global.u32 	%r4445, [%rd18+40];
	ld.global.u32 	%r4446, [%rd18+44];
	ld.global.u32 	%r4447, [%rd18+48];
	ld.global.u32 	%r4448, [%rd18+52];
	ld.global.u32 	%r4449, [%rd18+56];
	ld.global.u32 	%r4450, [%rd18+60];
	add.s32 	%r4451, %r4434, %r12;
	add.s32 	%r4452, %r4451, %r4435;
	add.s32 	%r4453, %r4452, %r4436;
	add.s32 	%r4454, %r4453, %r4437;
	add.s32 	%r4455, %r4454, %r4438;
	add.s32 	%r4456, %r4455, %r4439;
	add.s32 	%r4457, %r4456, %r4440;
	add.s32 	%r4458, %r4457, %r4441;
	add.s32 	%r4459, %r4458, %r4442;
	add.s32 	%r4460, %r4459, %r4443;
	add.s32 	%r4461, %r4460, %r4444;
	add.s32 	%r4462, %r4461, %r4445;
	add.s32 	%r4463, %r4462, %r4446;
	add.s32 	%r4464, %r4463, %r4447;
	add.s32 	%r4465, %r4464, %r4448;
	add.s32 	%r4466, %r4465, %r4449;
	add.s32 	%r4467, %r4466, %r4450;
	st.global.u32 	[%rd18], %r4467;
	ld.global.u32 	%r4468, [%rd20];
	ld.global.u32 	%r4469, [%rd20+4];
	ld.global.u32 	%r4470, [%rd20+8];
	ld.global.u32 	%r4471, [%rd20+12];
	ld.global.u32 	%r4472, [%rd20+16];
	ld.global.u32 	%r4473, [%rd20+20];
	ld.global.u32 	%r4474, [%rd20+24];
	ld.global.u32 	%r4475, [%rd20+28];
	ld.global.u32 	%r4476, [%rd20+32];
	ld.global.u32 	%r4477, [%rd20+36];
	ld.global.u32 	%r4478, [%rd20+40];
	ld.global.u32 	%r4479, [%rd20+44];
	ld.global.u32 	%r4480, [%rd20+48];
	ld.global.u32 	%r4481, [%rd20+52];
	ld.global.u32 	%r4482, [%rd20+56];
	ld.global.u32 	%r4483, [%rd20+60];
	add.s32 	%r4484, %r4468, %r12;
	add.s32 	%r4485, %r4484, %r4467;
	add.s32 	%r4486, %r4485, %r4469;
	add.s32 	%r4487, %r4486, %r4470;
	add.s32 	%r4488, %r4487, %r4471;
	add.s32 	%r4489, %r4488, %r4472;
	add.s32 	%r4490, %r4489, %r4473;
	add.s32 	%r4491, %r4490, %r4474;
	add.s32 	%r4492, %r4491, %r4475;
	add.s32 	%r4493, %r4492, %r4476;
	add.s32 	%r4494, %r4493, %r4477;
	add.s32 	%r4495, %r4494, %r4478;
	add.s32 	%r4496, %r4495, %r4479;
	add.s32 	%r4497, %r4496, %r4480;
	add.s32 	%r4498, %r4497, %r4481;
	add.s32 	%r4499, %r4498, %r4482;
	add.s32 	%r4500, %r4499, %r4483;
	st.global.u32 	[%rd20], %r4500;
	ld.global.u32 	%r4501, [%rd18];
	ld.global.u32 	%r4502, [%rd18+4];
	ld.global.u32 	%r4503, [%rd18+8];
	ld.global.u32 	%r4504, [%rd18+12];
	ld.global.u32 	%r4505, [%rd18+16];
	ld.global.u32 	%r4506, [%rd18+20];
	ld.global.u32 	%r4507, [%rd18+24];
	ld.global.u32 	%r4508, [%rd18+28];
	ld.global.u32 	%r4509, [%rd18+32];
	ld.global.u32 	%r4510, [%rd18+36];
	ld.global.u32 	%r4511, [%rd18+40];
	ld.global.u32 	%r4512, [%rd18+44];
	ld.global.u32 	%r4513, [%rd18+48];
	ld.global.u32 	%r4514, [%rd18+52];
	ld.global.u32 	%r4515, [%rd18+56];
	ld.global.u32 	%r4516, [%rd18+60];
	add.s32 	%r4517, %r4500, %r12;
	add.s32 	%r4518, %r4517, %r4501;
	add.s32 	%r4519, %r4518, %r4502;
	add.s32 	%r4520, %r4519, %r4503;
	add.s32 	%r4521, %r4520, %r4504;
	add.s32 	%r4522, %r4521, %r4505;
	add.s32 	%r4523, %r4522, %r4506;
	add.s32 	%r4524, %r4523, %r4507;
	add.s32 	%r4525, %r4524, %r4508;
	add.s32 	%r4526, %r4525, %r4509;
	add.s32 	%r4527, %r4526, %r4510;
	add.s32 	%r4528, %r4527, %r4511;
	add.s32 	%r4529, %r4528, %r4512;
	add.s32 	%r4530, %r4529, %r4513;
	add.s32 	%r4531, %r4530, %r4514;
	add.s32 	%r4532, %r4531, %r4515;
	add.s32 	%r4533, %r4532, %r4516;
	st.global.u32 	[%rd18], %r4533;
	ld.global.u32 	%r4534, [%rd20];
	ld.global.u32 	%r4535, [%rd20+4];
	ld.global.u32 	%r4536, [%rd20+8];
	ld.global.u32 	%r4537, [%rd20+12];
	ld.global.u32 	%r4538, [%rd20+16];
	ld.global.u32 	%r4539, [%rd20+20];
	ld.global.u32 	%r4540, [%rd20+24];
	ld.global.u32 	%r4541, [%rd20+28];
	ld.global.u32 	%r4542, [%rd20+32];
	ld.global.u32 	%r4543, [%rd20+36];
	ld.global.u32 	%r4544, [%rd20+40];
	ld.global.u32 	%r4545, [%rd20+44];
	ld.global.u32 	%r4546, [%rd20+48];
	ld.global.u32 	%r4547, [%rd20+52];
	ld.global.u32 	%r4548, [%rd20+56];
	ld.global.u32 	%r4549, [%rd20+60];
	add.s32 	%r4550, %r4534, %r12;
	add.s32 	%r4551, %r4550, %r4533;
	add.s32 	%r4552, %r4551, %r4535;
	add.s32 	%r4553, %r4552, %r4536;
	add.s32 	%r4554, %r4553, %r4537;
	add.s32 	%r4555, %r4554, %r4538;
	add.s32 	%r4556, %r4555, %r4539;
	add.s32 	%r4557, %r4556, %r4540;
	add.s32 	%r4558, %r4557, %r4541;
	add.s32 	%r4559, %r4558, %r4542;
	add.s32 	%r4560, %r4559, %r4543;
	add.s32 	%r4561, %r4560, %r4544;
	add.s32 	%r4562, %r4561, %r4545;
	add.s32 	%r4563, %r4562, %r4546;
	add.s32 	%r4564, %r4563, %r4547;
	add.s32 	%r4565, %r4564, %r4548;
	add.s32 	%r4566, %r4565, %r4549;
	st.global.u32 	[%rd20], %r4566;
	ld.global.u32 	%r4567, [%rd18];
	ld.global.u32 	%r4568, [%rd18+4];
	ld.global.u32 	%r4569, [%rd18+8];
	ld.global.u32 	%r4570, [%rd18+12];
	ld.global.u32 	%r4571, [%rd18+16];
	ld.global.u32 	%r4572, [%rd18+20];
	ld.global.u32 	%r4573, [%rd18+24];
	ld.global.u32 	%r4574, [%rd18+28];
	ld.global.u32 	%r4575, [%rd18+32];
	ld.global.u32 	%r4576, [%rd18+36];
	ld.global.u32 	%r4577, [%rd18+40];
	ld.global.u32 	%r4578, [%rd18+44];
	ld.global.u32 	%r4579, [%rd18+48];
	ld.global.u32 	%r4580, [%rd18+52];
	ld.global.u32 	%r4581, [%rd18+56];
	ld.global.u32 	%r4582, [%rd18+60];
	add.s32 	%r4583, %r4566, %r12;
	add.s32 	%r4584, %r4583, %r4567;
	add.s32 	%r4585, %r4584, %r4568;
	add.s32 	%r4586, %r4585, %r4569;
	add.s32 	%r4587, %r4586, %r4570;
	add.s32 	%r4588, %r4587, %r4571;
	add.s32 	%r4589, %r4588, %r4572;
	add.s32 	%r4590, %r4589, %r4573;
	add.s32 	%r4591, %r4590, %r4574;
	add.s32 	%r4592, %r4591, %r4575;
	add.s32 	%r4593, %r4592, %r4576;
	add.s32 	%r4594, %r4593, %r4577;
	add.s32 	%r4595, %r4594, %r4578;
	add.s32 	%r4596, %r4595, %r4579;
	add.s32 	%r4597, %r4596, %r4580;
	add.s32 	%r4598, %r4597, %r4581;
	add.s32 	%r4599, %r4598, %r4582;
	st.global.u32 	[%rd18], %r4599;
	ld.global.u32 	%r4600, [%rd20];
	ld.global.u32 	%r4601, [%rd20+4];
	ld.global.u32 	%r4602, [%rd20+8];
	ld.global.u32 	%r4603, [%rd20+12];
	ld.global.u32 	%r4604, [%rd20+16];
	ld.global.u32 	%r4605, [%rd20+20];
	ld.global.u32 	%r4606, [%rd20+24];
	ld.global.u32 	%r4607, [%rd20+28];
	ld.global.u32 	%r4608, [%rd20+32];
	ld.global.u32 	%r4609, [%rd20+36];
	ld.global.u32 	%r4610, [%rd20+40];
	ld.global.u32 	%r4611, [%rd20+44];
	ld.global.u32 	%r4612, [%rd20+48];
	ld.global.u32 	%r4613, [%rd20+52];
	ld.global.u32 	%r4614, [%rd20+56];
	ld.global.u32 	%r4615, [%rd20+60];
	add.s32 	%r4616, %r4600, %r12;
	add.s32 	%r4617, %r4616, %r4599;
	add.s32 	%r4618, %r4617, %r4601;
	add.s32 	%r4619, %r4618, %r4602;
	add.s32 	%r4620, %r4619, %r4603;
	add.s32 	%r4621, %r4620, %r4604;
	add.s32 	%r4622, %r4621, %r4605;
	add.s32 	%r4623, %r4622, %r4606;
	add.s32 	%r4624, %r4623, %r4607;
	add.s32 	%r4625, %r4624, %r4608;
	add.s32 	%r4626, %r4625, %r4609;
	add.s32 	%r4627, %r4626, %r4610;
	add.s32 	%r4628, %r4627, %r4611;
	add.s32 	%r4629, %r4628, %r4612;
	add.s32 	%r4630, %r4629, %r4613;
	add.s32 	%r4631, %r4630, %r4614;
	add.s32 	%r4632, %r4631, %r4615;
	st.global.u32 	[%rd20], %r4632;
	ld.global.u32 	%r4633, [%rd18];
	ld.global.u32 	%r4634, [%rd18+4];
	ld.global.u32 	%r4635, [%rd18+8];
	ld.global.u32 	%r4636, [%rd18+12];
	ld.global.u32 	%r4637, [%rd18+16];
	ld.global.u32 	%r4638, [%rd18+20];
	ld.global.u32 	%r4639, [%rd18+24];
	ld.global.u32 	%r4640, [%rd18+28];
	ld.global.u32 	%r4641, [%rd18+32];
	ld.global.u32 	%r4642, [%rd18+36];
	ld.global.u32 	%r4643, [%rd18+40];
	ld.global.u32 	%r4644, [%rd18+44];
	ld.global.u32 	%r4645, [%rd18+48];
	ld.global.u32 	%r4646, [%rd18+52];
	ld.global.u32 	%r4647, [%rd18+56];
	ld.global.u32 	%r4648, [%rd18+60];
	add.s32 	%r4649, %r4632, %r12;
	add.s32 	%r4650, %r4649, %r4633;
	add.s32 	%r4651, %r4650, %r4634;
	add.s32 	%r4652, %r4651, %r4635;
	add.s32 	%r4653, %r4652, %r4636;
	add.s32 	%r4654, %r4653, %r4637;
	add.s32 	%r4655, %r4654, %r4638;
	add.s32 	%r4656, %r4655, %r4639;
	add.s32 	%r4657, %r4656, %r4640;
	add.s32 	%r4658, %r4657, %r4641;
	add.s32 	%r4659, %r4658, %r4642;
	add.s32 	%r4660, %r4659, %r4643;
	add.s32 	%r4661, %r4660, %r4644;
	add.s32 	%r4662, %r4661, %r4645;
	add.s32 	%r4663, %r4662, %r4646;
	add.s32 	%r4664, %r4663, %r4647;
	add.s32 	%r4665, %r4664, %r4648;
	st.global.u32 	[%rd18], %r4665;
	ld.global.u32 	%r4666, [%rd20];
	ld.global.u32 	%r4667, [%rd20+4];
	ld.global.u32 	%r4668, [%rd20+8];
	ld.global.u32 	%r4669, [%rd20+12];
	ld.global.u32 	%r4670, [%rd20+16];
	ld.global.u32 	%r4671, [%rd20+20];
	ld.global.u32 	%r4672, [%rd20+24];
	ld.global.u32 	%r4673, [%rd20+28];
	ld.global.u32 	%r4674, [%rd20+32];
	ld.global.u32 	%r4675, [%rd20+36];
	ld.global.u32 	%r4676, [%rd20+40];
	ld.global.u32 	%r4677, [%rd20+44];
	ld.global.u32 	%r4678, [%rd20+48];
	ld.global.u32 	%r4679, [%rd20+52];
	ld.global.u32 	%r4680, [%rd20+56];
	ld.global.u32 	%r4681, [%rd20+60];
	add.s32 	%r4682, %r4666, %r12;
	add.s32 	%r4683, %r4682, %r4665;
	add.s32 	%r4684, %r4683, %r4667;
	add.s32 	%r4685, %r4684, %r4668;
	add.s32 	%r4686, %r4685, %r4669;
	add.s32 	%r4687, %r4686, %r4670;
	add.s32 	%r4688, %r4687, %r4671;
	add.s32 	%r4689, %r4688, %r4672;
	add.s32 	%r4690, %r4689, %r4673;
	add.s32 	%r4691, %r4690, %r4674;
	add.s32 	%r4692, %r4691, %r4675;
	add.s32 	%r4693, %r4692, %r4676;
	add.s32 	%r4694, %r4693, %r4677;
	add.s32 	%r4695, %r4694, %r4678;
	add.s32 	%r4696, %r4695, %r4679;
	add.s32 	%r4697, %r4696, %r4680;
	add.s32 	%r4698, %r4697, %r4681;
	st.global.u32 	[%rd20], %r4698;
	ld.global.u32 	%r4699, [%rd18];
	ld.global.u32 	%r4700, [%rd18+4];
	ld.global.u32 	%r4701, [%rd18+8];
	ld.global.u32 	%r4702, [%rd18+12];
	ld.global.u32 	%r4703, [%rd18+16];
	ld.global.u32 	%r4704, [%rd18+20];
	ld.global.u32 	%r4705, [%rd18+24];
	ld.global.u32 	%r4706, [%rd18+28];
	ld.global.u32 	%r4707, [%rd18+32];
	ld.global.u32 	%r4708, [%rd18+36];
	ld.global.u32 	%r4709, [%rd18+40];
	ld.global.u32 	%r4710, [%rd18+44];
	ld.global.u32 	%r4711, [%rd18+48];
	ld.global.u32 	%r4712, [%rd18+52];
	ld.global.u32 	%r4713, [%rd18+56];
	ld.global.u32 	%r4714, [%rd18+60];
	add.s32 	%r4715, %r4698, %r12;
	add.s32 	%r4716, %r4715, %r4699;
	add.s32 	%r4717, %r4716, %r4700;
	add.s32 	%r4718, %r4717, %r4701;
	add.s32 	%r4719, %r4718, %r4702;
	add.s32 	%r4720, %r4719, %r4703;
	add.s32 	%r4721, %r4720, %r4704;
	add.s32 	%r4722, %r4721, %r4705;
	add.s32 	%r4723, %r4722, %r4706;
	add.s32 	%r4724, %r4723, %r4707;
	add.s32 	%r4725, %r4724, %r4708;
	add.s32 	%r4726, %r4725, %r4709;
	add.s32 	%r4727, %r4726, %r4710;
	add.s32 	%r4728, %r4727, %r4711;
	add.s32 	%r4729, %r4728, %r4712;
	add.s32 	%r4730, %r4729, %r4713;
	add.s32 	%r4731, %r4730, %r4714;
	st.global.u32 	[%rd18], %r4731;
	ld.global.u32 	%r4732, [%rd20];
	ld.global.u32 	%r4733, [%rd20+4];
	ld.global.u32 	%r4734, [%rd20+8];
	ld.global.u32 	%r4735, [%rd20+12];
	ld.global.u32 	%r4736, [%rd20+16];
	ld.global.u32 	%r4737, [%rd20+20];
	ld.global.u32 	%r4738, [%rd20+24];
	ld.global.u32 	%r4739, [%rd20+28];
	ld.global.u32 	%r4740, [%rd20+32];
	ld.global.u32 	%r4741, [%rd20+36];
	ld.global.u32 	%r4742, [%rd20+40];
	ld.global.u32 	%r4743, [%rd20+44];
	ld.global.u32 	%r4744, [%rd20+48];
	ld.global.u32 	%r4745, [%rd20+52];
	ld.global.u32 	%r4746, [%rd20+56];
	ld.global.u32 	%r4747, [%rd20+60];
	add.s32 	%r4748, %r4732, %r12;
	add.s32 	%r4749, %r4748, %r4731;
	add.s32 	%r4750, %r4749, %r4733;
	add.s32 	%r4751, %r4750, %r4734;
	add.s32 	%r4752, %r4751, %r4735;
	add.s32 	%r4753, %r4752, %r4736;
	add.s32 	%r4754, %r4753, %r4737;
	add.s32 	%r4755, %r4754, %r4738;
	add.s32 	%r4756, %r4755, %r4739;
	add.s32 	%r4757, %r4756, %r4740;
	add.s32 	%r4758, %r4757, %r4741;
	add.s32 	%r4759, %r4758, %r4742;
	add.s32 	%r4760, %r4759, %r4743;
	add.s32 	%r4761, %r4760, %r4744;
	add.s32 	%r4762, %r4761, %r4745;
	add.s32 	%r4763, %r4762, %r4746;
	add.s32 	%r4764, %r4763, %r4747;
	st.global.u32 	[%rd20], %r4764;
	ld.global.u32 	%r4765, [%rd18];
	ld.global.u32 	%r4766, [%rd18+4];
	ld.global.u32 	%r4767, [%rd18+8];
	ld.global.u32 	%r4768, [%rd18+12];
	ld.global.u32 	%r4769, [%rd18+16];
	ld.global.u32 	%r4770, [%rd18+20];
	ld.global.u32 	%r4771, [%rd18+24];
	ld.global.u32 	%r4772, [%rd18+28];
	ld.global.u32 	%r4773, [%rd18+32];
	ld.global.u32 	%r4774, [%rd18+36];
	ld.global.u32 	%r4775, [%rd18+40];
	ld.global.u32 	%r4776, [%rd18+44];
	ld.global.u32 	%r4777, [%rd18+48];
	ld.global.u32 	%r4778, [%rd18+52];
	ld.global.u32 	%r4779, [%rd18+56];
	ld.global.u32 	%r4780, [%rd18+60];
	add.s32 	%r4781, %r4764, %r12;
	add.s32 	%r4782, %r4781, %r4765;
	add.s32 	%r4783, %r4782, %r4766;
	add.s32 	%r4784, %r4783, %r4767;
	add.s32 	%r4785, %r4784, %r4768;
	add.s32 	%r4786, %r4785, %r4769;
	add.s32 	%r4787, %r4786, %r4770;
	add.s32 	%r4788, %r4787, %r4771;
	add.s32 	%r4789, %r4788, %r4772;
	add.s32 	%r4790, %r4789, %r4773;
	add.s32 	%r4791, %r4790, %r4774;
	add.s32 	%r4792, %r4791, %r4775;
	add.s32 	%r4793, %r4792, %r4776;
	add.s32 	%r4794, %r4793, %r4777;
	add.s32 	%r4795, %r4794, %r4778;
	add.s32 	%r4796, %r4795, %r4779;
	add.s32 	%r4797, %r4796, %r4780;
	st.global.u32 	[%rd18], %r4797;
	ld.global.u32 	%r4798, [%rd20];
	ld.global.u32 	%r4799, [%rd20+4];
	ld.global.u32 	%r4800, [%rd20+8];
	ld.global.u32 	%r4801, [%rd20+12];
	ld.global.u32 	%r4802, [%rd20+16];
	ld.global.u32 	%r4803, [%rd20+20];
	ld.global.u32 	%r4804, [%rd20+24];
	ld.global.u32 	%r4805, [%rd20+28];
	ld.global.u32 	%r4806, [%rd20+32];
	ld.global.u32 	%r4807, [%rd20+36];
	ld.global.u32 	%r4808, [%rd20+40];
	ld.global.u32 	%r4809, [%rd20+44];
	ld.global.u32 	%r4810, [%rd20+48];
	ld.global.u32 	%r4811, [%rd20+52];
	ld.global.u32 	%r4812, [%rd20+56];
	ld.global.u32 	%r4813, [%rd20+60];
	add.s32 	%r4814, %r4798, %r12;
	add.s32 	%r4815, %r4814, %r4797;
	add.s32 	%r4816, %r4815, %r4799;
	add.s32 	%r4817, %r4816, %r4800;
	add.s32 	%r4818, %r4817, %r4801;
	add.s32 	%r4819, %r4818, %r4802;
	add.s32 	%r4820, %r4819, %r4803;
	add.s32 	%r4821, %r4820, %r4804;
	add.s32 	%r4822, %r4821, %r4805;
	add.s32 	%r4823, %r4822, %r4806;
	add.s32 	%r4824, %r4823, %r4807;
	add.s32 	%r4825, %r4824, %r4808;
	add.s32 	%r4826, %r4825, %r4809;
	add.s32 	%r4827, %r4826, %r4810;
	add.s32 	%r4828, %r4827, %r4811;
	add.s32 	%r4829, %r4828, %r4812;
	add.s32 	%r4830, %r4829, %r4813;
	st.global.u32 	[%rd20], %r4830;
	ld.global.u32 	%r4831, [%rd18];
	ld.global.u32 	%r4832, [%rd18+4];
	ld.global.u32 	%r4833, [%rd18+8];
	ld.global.u32 	%r4834, [%rd18+12];
	ld.global.u32 	%r4835, [%rd18+16];
	ld.global.u32 	%r4836, [%rd18+20];
	ld.global.u32 	%r4837, [%rd18+24];
	ld.global.u32 	%r4838, [%rd18+28];
	ld.global.u32 	%r4839, [%rd18+32];
	ld.global.u32 	%r4840, [%rd18+36];
	ld.global.u32 	%r4841, [%rd18+40];
	ld.global.u32 	%r4842, [%rd18+44];
	ld.global.u32 	%r4843, [%rd18+48];
	ld.global.u32 	%r4844, [%rd18+52];
	ld.global.u32 	%r4845, [%rd18+56];
	ld.global.u32 	%r4846, [%rd18+60];
	add.s32 	%r4847, %r4830, %r12;
	add.s32 	%r4848, %r4847, %r4831;
	add.s32 	%r4849, %r4848, %r4832;
	add.s32 	%r4850, %r4849, %r4833;
	add.s32 	%r4851, %r4850, %r4834;
	add.s32 	%r4852, %r4851, %r4835;
	add.s32 	%r4853, %r4852, %r4836;
	add.s32 	%r4854, %r4853, %r4837;
	add.s32 	%r4855, %r4854, %r4838;
	add.s32 	%r4856, %r4855, %r4839;
	add.s32 	%r4857, %r4856, %r4840;
	add.s32 	%r4858, %r4857, %r4841;
	add.s32 	%r4859, %r4858, %r4842;
	add.s32 	%r4860, %r4859, %r4843;
	add.s32 	%r4861, %r4860, %r4844;
	add.s32 	%r4862, %r4861, %r4845;
	add.s32 	%r4863, %r4862, %r4846;
	st.global.u32 	[%rd18], %r4863;
	ld.global.u32 	%r4864, [%rd20];
	ld.global.u32 	%r4865, [%rd20+4];
	ld.global.u32 	%r4866, [%rd20+8];
	ld.global.u32 	%r4867, [%rd20+12];
	ld.global.u32 	%r4868, [%rd20+16];
	ld.global.u32 	%r4869, [%rd20+20];
	ld.global.u32 	%r4870, [%rd20+24];
	ld.global.u32 	%r4871, [%rd20+28];
	ld.global.u32 	%r4872, [%rd20+32];
	ld.global.u32 	%r4873, [%rd20+36];
	ld.global.u32 	%r4874, [%rd20+40];
	ld.global.u32 	%r4875, [%rd20+44];
	ld.global.u32 	%r4876, [%rd20+48];
	ld.global.u32 	%r4877, [%rd20+52];
	ld.global.u32 	%r4878, [%rd20+56];
	ld.global.u32 	%r4879, [%rd20+60];
	add.s32 	%r4880, %r4864, %r12;
	add.s32 	%r4881, %r4880, %r4863;
	add.s32 	%r4882, %r4881, %r4865;
	add.s32 	%r4883, %r4882, %r4866;
	add.s32 	%r4884, %r4883, %r4867;
	add.s32 	%r4885, %r4884, %r4868;
	add.s32 	%r4886, %r4885, %r4869;
	add.s32 	%r4887, %r4886, %r4870;
	add.s32 	%r4888, %r4887, %r4871;
	add.s32 	%r4889, %r4888, %r4872;
	add.s32 	%r4890, %r4889, %r4873;
	add.s32 	%r4891, %r4890, %r4874;
	add.s32 	%r4892, %r4891, %r4875;
	add.s32 	%r4893, %r4892, %r4876;
	add.s32 	%r4894, %r4893, %r4877;
	add.s32 	%r4895, %r4894, %r4878;
	add.s32 	%r4896, %r4895, %r4879;
	st.global.u32 	[%rd20], %r4896;
	ld.global.u32 	%r4897, [%rd18];
	ld.global.u32 	%r4898, [%rd18+4];
	ld.global.u32 	%r4899, [%rd18+8];
	ld.global.u32 	%r4900, [%rd18+12];
	ld.global.u32 	%r4901, [%rd18+16];
	ld.global.u32 	%r4902, [%rd18+20];
	ld.global.u32 	%r4903, [%rd18+24];
	ld.global.u32 	%r4904, [%rd18+28];
	ld.global.u32 	%r4905, [%rd18+32];
	ld.global.u32 	%r4906, [%rd18+36];
	ld.global.u32 	%r4907, [%rd18+40];
	ld.global.u32 	%r4908, [%rd18+44];
	ld.global.u32 	%r4909, [%rd18+48];
	ld.global.u32 	%r4910, [%rd18+52];
	ld.global.u32 	%r4911, [%rd18+56];
	ld.global.u32 	%r4912, [%rd18+60];
	add.s32 	%r4913, %r4896, %r12;
	add.s32 	%r4914, %r4913, %r4897;
	add.s32 	%r4915, %r4914, %r4898;
	add.s32 	%r4916, %r4915, %r4899;
	add.s32 	%r4917, %r4916, %r4900;
	add.s32 	%r4918, %r4917, %r4901;
	add.s32 	%r4919, %r4918, %r4902;
	add.s32 	%r4920, %r4919, %r4903;
	add.s32 	%r4921, %r4920, %r4904;
	add.s32 	%r4922, %r4921, %r4905;
	add.s32 	%r4923, %r4922, %r4906;
	add.s32 	%r4924, %r4923, %r4907;
	add.s32 	%r4925, %r4924, %r4908;
	add.s32 	%r4926, %r4925, %r4909;
	add.s32 	%r4927, %r4926, %r4910;
	add.s32 	%r4928, %r4927, %r4911;
	add.s32 	%r4929, %r4928, %r4912;
	st.global.u32 	[%rd18], %r4929;
	ld.global.u32 	%r4930, [%rd20];
	ld.global.u32 	%r4931, [%rd20+4];
	ld.global.u32 	%r4932, [%rd20+8];
	ld.global.u32 	%r4933, [%rd20+12];
	ld.global.u32 	%r4934, [%rd20+16];
	ld.global.u32 	%r4935, [%rd20+20];
	ld.global.u32 	%r4936, [%rd20+24];
	ld.global.u32 	%r4937, [%rd20+28];
	ld.global.u32 	%r4938, [%rd20+32];
	ld.global.u32 	%r4939, [%rd20+36];
	ld.global.u32 	%r4940, [%rd20+40];
	ld.global.u32 	%r4941, [%rd20+44];
	ld.global.u32 	%r4942, [%rd20+48];
	ld.global.u32 	%r4943, [%rd20+52];
	ld.global.u32 	%r4944, [%rd20+56];
	ld.global.u32 	%r4945, [%rd20+60];
	add.s32 	%r4946, %r4930, %r12;
	add.s32 	%r4947, %r4946, %r4929;
	add.s32 	%r4948, %r4947, %r4931;
	add.s32 	%r4949, %r4948, %r4932;
	add.s32 	%r4950, %r4949, %r4933;
	add.s32 	%r4951, %r4950, %r4934;
	add.s32 	%r4952, %r4951, %r4935;
	add.s32 	%r4953, %r4952, %r4936;
	add.s32 	%r4954, %r4953, %r4937;
	add.s32 	%r4955, %r4954, %r4938;
	add.s32 	%r4956, %r4955, %r4939;
	add.s32 	%r4957, %r4956, %r4940;
	add.s32 	%r4958, %r4957, %r4941;
	add.s32 	%r4959, %r4958, %r4942;
	add.s32 	%r4960, %r4959, %r4943;
	add.s32 	%r4961, %r4960, %r4944;
	add.s32 	%r4962, %r4961, %r4945;
	st.global.u32 	[%rd20], %r4962;
	ld.global.u32 	%r4963, [%rd18];
	ld.global.u32 	%r4964, [%rd18+4];
	ld.global.u32 	%r4965, [%rd18+8];
	ld.global.u32 	%r4966, [%rd18+12];
	ld.global.u32 	%r4967, [%rd18+16];
	ld.global.u32 	%r4968, [%rd18+20];
	ld.global.u32 	%r4969, [%rd18+24];
	ld.global.u32 	%r4970, [%rd18+28];
	ld.global.u32 	%r4971, [%rd18+32];
	ld.global.u32 	%r4972, [%rd18+36];
	ld.global.u32 	%r4973, [%rd18+40];
	ld.global.u32 	%r4974, [%rd18+44];
	ld.global.u32 	%r4975, [%rd18+48];
	ld.global.u32 	%r4976, [%rd18+52];
	ld.global.u32 	%r4977, [%rd18+56];
	ld.global.u32 	%r4978, [%rd18+60];
	add.s32 	%r4979, %r4962, %r12;
	add.s32 	%r4980, %r4979, %r4963;
	add.s32 	%r4981, %r4980, %r4964;
	add.s32 	%r4982, %r4981, %r4965;
	add.s32 	%r4983, %r4982, %r4966;
	add.s32 	%r4984, %r4983, %r4967;
	add.s32 	%r4985, %r4984, %r4968;
	add.s32 	%r4986, %r4985, %r4969;
	add.s32 	%r4987, %r4986, %r4970;
	add.s32 	%r4988, %r4987, %r4971;
	add.s32 	%r4989, %r4988, %r4972;
	add.s32 	%r4990, %r4989, %r4973;
	add.s32 	%r4991, %r4990, %r4974;
	add.s32 	%r4992, %r4991, %r4975;
	add.s32 	%r4993, %r4992, %r4976;
	add.s32 	%r4994, %r4993, %r4977;
	add.s32 	%r4995, %r4994, %r4978;
	st.global.u32 	[%rd18], %r4995;
	ld.global.u32 	%r4996, [%rd20];
	ld.global.u32 	%r4997, [%rd20+4];
	ld.global.u32 	%r4998, [%rd20+8];
	ld.global.u32 	%r4999, [%rd20+12];
	ld.global.u32 	%r5000, [%rd20+16];
	ld.global.u32 	%r5001, [%rd20+20];
	ld.global.u32 	%r5002, [%rd20+24];
	ld.global.u32 	%r5003, [%rd20+28];
	ld.global.u32 	%r5004, [%rd20+32];
	ld.global.u32 	%r5005, [%rd20+36];
	ld.global.u32 	%r5006, [%rd20+40];
	ld.global.u32 	%r5007, [%rd20+44];
	ld.global.u32 	%r5008, [%rd20+48];
	ld.global.u32 	%r5009, [%rd20+52];
	ld.global.u32 	%r5010, [%rd20+56];
	ld.global.u32 	%r5011, [%rd20+60];
	add.s32 	%r5012, %r4996, %r12;
	add.s32 	%r5013, %r5012, %r4995;
	add.s32 	%r5014, %r5013, %r4997;
	add.s32 	%r5015, %r5014, %r4998;
	add.s32 	%r5016, %r5015, %r4999;
	add.s32 	%r5017, %r5016, %r5000;
	add.s32 	%r5018, %r5017, %r5001;
	add.s32 	%r5019, %r5018, %r5002;
	add.s32 	%r5020, %r5019, %r5003;
	add.s32 	%r5021, %r5020, %r5004;
	add.s32 	%r5022, %r5021, %r5005;
	add.s32 	%r5023, %r5022, %r5006;
	add.s32 	%r5024, %r5023, %r5007;
	add.s32 	%r5025, %r5024, %r5008;
	add.s32 	%r5026, %r5025, %r5009;
	add.s32 	%r5027, %r5026, %r5010;
	add.s32 	%r5028, %r5027, %r5011;
	st.global.u32 	[%rd20], %r5028;
	ld.global.u32 	%r5029, [%rd18];
	ld.global.u32 	%r5030, [%rd18+4];
	ld.global.u32 	%r5031, [%rd18+8];
	ld.global.u32 	%r5032, [%rd18+12];
	ld.global.u32 	%r5033, [%rd18+16];
	ld.global.u32 	%r5034, [%rd18+20];
	ld.global.u32 	%r5035, [%rd18+24];
	ld.global.u32 	%r5036, [%rd18+28];
	ld.global.u32 	%r5037, [%rd18+32];
	ld.global.u32 	%r5038, [%rd18+36];
	ld.global.u32 	%r5039, [%rd18+40];
	ld.global.u32 	%r5040, [%rd18+44];
	ld.global.u32 	%r5041, [%rd18+48];
	ld.global.u32 	%r5042, [%rd18+52];
	ld.global.u32 	%r5043, [%rd18+56];
	ld.global.u32 	%r5044, [%rd18+60];
	add.s32 	%r5045, %r5028, %r12;
	add.s32 	%r5046, %r5045, %r5029;
	add.s32 	%r5047, %r5046, %r5030;
	add.s32 	%r5048, %r5047, %r5031;
	add.s32 	%r5049, %r5048, %r5032;
	add.s32 	%r5050, %r5049, %r5033;
	add.s32 	%r5051, %r5050, %r5034;
	add.s32 	%r5052, %r5051, %r5035;
	add.s32 	%r5053, %r5052, %r5036;
	add.s32 	%r5054, %r5053, %r5037;
	add.s32 	%r5055, %r5054, %r5038;
	add.s32 	%r5056, %r5055, %r5039;
	add.s32 	%r5057, %r5056, %r5040;
	add.s32 	%r5058, %r5057, %r5041;
	add.s32 	%r5059, %r5058, %r5042;
	add.s32 	%r5060, %r5059, %r5043;
	add.s32 	%r5061, %r5060, %r5044;
	st.global.u32 	[%rd18], %r5061;
	ld.global.u32 	%r5062, [%rd20];
	ld.global.u32 	%r5063, [%rd20+4];
	ld.global.u32 	%r5064, [%rd20+8];
	ld.global.u32 	%r5065, [%rd20+12];
	ld.global.u32 	%r5066, [%rd20+16];
	ld.global.u32 	%r5067, [%rd20+20];
	ld.global.u32 	%r5068, [%rd20+24];
	ld.global.u32 	%r5069, [%rd20+28];
	ld.global.u32 	%r5070, [%rd20+32];
	ld.global.u32 	%r5071, [%rd20+36];
	ld.global.u32 	%r5072, [%rd20+40];
	ld.global.u32 	%r5073, [%rd20+44];
	ld.global.u32 	%r5074, [%rd20+48];
	ld.global.u32 	%r5075, [%rd20+52];
	ld.global.u32 	%r5076, [%rd20+56];
	ld.global.u32 	%r5077, [%rd20+60];
	add.s32 	%r5078, %r5062, %r12;
	add.s32 	%r5079, %r5078, %r5061;
	add.s32 	%r5080, %r5079, %r5063;
	add.s32 	%r5081, %r5080, %r5064;
	add.s32 	%r5082, %r5081, %r5065;
	add.s32 	%r5083, %r5082, %r5066;
	add.s32 	%r5084, %r5083, %r5067;
	add.s32 	%r5085, %r5084, %r5068;
	add.s32 	%r5086, %r5085, %r5069;
	add.s32 	%r5087, %r5086, %r5070;
	add.s32 	%r5088, %r5087, %r5071;
	add.s32 	%r5089, %r5088, %r5072;
	add.s32 	%r5090, %r5089, %r5073;
	add.s32 	%r5091, %r5090, %r5074;
	add.s32 	%r5092, %r5091, %r5075;
	add.s32 	%r5093, %r5092, %r5076;
	add.s32 	%r5094, %r5093, %r5077;
	st.global.u32 	[%rd20], %r5094;
	ld.global.u32 	%r5095, [%rd18];
	ld.global.u32 	%r5096, [%rd18+4];
	ld.global.u32 	%r5097, [%rd18+8];
	ld.global.u32 	%r5098, [%rd18+12];
	ld.global.u32 	%r5099, [%rd18+16];
	ld.global.u32 	%r5100, [%rd18+20];
	ld.global.u32 	%r5101, [%rd18+24];
	ld.global.u32 	%r5102, [%rd18+28];
	ld.global.u32 	%r5103, [%rd18+32];
	ld.global.u32 	%r5104, [%rd18+36];
	ld.global.u32 	%r5105, [%rd18+40];
	ld.global.u32 	%r5106, [%rd18+44];
	ld.global.u32 	%r5107, [%rd18+48];
	ld.global.u32 	%r5108, [%rd18+52];
	ld.global.u32 	%r5109, [%rd18+56];
	ld.global.u32 	%r5110, [%rd18+60];
	add.s32 	%r5111, %r5094, %r12;
	add.s32 	%r5112, %r5111, %r5095;
	add.s32 	%r5113, %r5112, %r5096;
	add.s32 	%r5114, %r5113, %r5097;
	add.s32 	%r5115, %r5114, %r5098;
	add.s32 	%r5116, %r5115, %r5099;
	add.s32 	%r5117, %r5116, %r5100;
	add.s32 	%r5118, %r5117, %r5101;
	add.s32 	%r5119, %r5118, %r5102;
	add.s32 	%r5120, %r5119, %r5103;
	add.s32 	%r5121, %r5120, %r5104;
	add.s32 	%r5122, %r5121, %r5105;
	add.s32 	%r5123, %r5122, %r5106;
	add.s32 	%r5124, %r5123, %r5107;
	add.s32 	%r5125, %r5124, %r5108;
	add.s32 	%r5126, %r5125, %r5109;
	add.s32 	%r5127, %r5126, %r5110;
	st.global.u32 	[%rd18], %r5127;
	ld.global.u32 	%r5128, [%rd20];
	ld.global.u32 	%r5129, [%rd20+4];
	ld.global.u32 	%r5130, [%rd20+8];
	ld.global.u32 	%r5131, [%rd20+12];
	ld.global.u32 	%r5132, [%rd20+16];
	ld.global.u32 	%r5133, [%rd20+20];
	ld.global.u32 	%r5134, [%rd20+24];
	ld.global.u32 	%r5135, [%rd20+28];
	ld.global.u32 	%r5136, [%rd20+32];
	ld.global.u32 	%r5137, [%rd20+36];
	ld.global.u32 	%r5138, [%rd20+40];
	ld.global.u32 	%r5139, [%rd20+44];
	ld.global.u32 	%r5140, [%rd20+48];
	ld.global.u32 	%r5141, [%rd20+52];
	ld.global.u32 	%r5142, [%rd20+56];
	ld.global.u32 	%r5143, [%rd20+60];
	add.s32 	%r5144, %r5128, %r12;
	add.s32 	%r5145, %r5144, %r5127;
	add.s32 	%r5146, %r5145, %r5129;
	add.s32 	%r5147, %r5146, %r5130;
	add.s32 	%r5148, %r5147, %r5131;
	add.s32 	%r5149, %r5148, %r5132;
	add.s32 	%r5150, %r5149, %r5133;
	add.s32 	%r5151, %r5150, %r5134;
	add.s32 	%r5152, %r5151, %r5135;
	add.s32 	%r5153, %r5152, %r5136;
	add.s32 	%r5154, %r5153, %r5137;
	add.s32 	%r5155, %r5154, %r5138;
	add.s32 	%r5156, %r5155, %r5139;
	add.s32 	%r5157, %r5156, %r5140;
	add.s32 	%r5158, %r5157, %r5141;
	add.s32 	%r5159, %r5158, %r5142;
	add.s32 	%r5160, %r5159, %r5143;
	st.global.u32 	[%rd20], %r5160;
	ld.global.u32 	%r5161, [%rd18];
	ld.global.u32 	%r5162, [%rd18+4];
	ld.global.u32 	%r5163, [%rd18+8];
	ld.global.u32 	%r5164, [%rd18+12];
	ld.global.u32 	%r5165, [%rd18+16];
	ld.global.u32 	%r5166, [%rd18+20];
	ld.global.u32 	%r5167, [%rd18+24];
	ld.global.u32 	%r5168, [%rd18+28];
	ld.global.u32 	%r5169, [%rd18+32];
	ld.global.u32 	%r5170, [%rd18+36];
	ld.global.u32 	%r5171, [%rd18+40];
	ld.global.u32 	%r5172, [%rd18+44];
	ld.global.u32 	%r5173, [%rd18+48];
	ld.global.u32 	%r5174, [%rd18+52];
	ld.global.u32 	%r5175, [%rd18+56];
	ld.global.u32 	%r5176, [%rd18+60];
	add.s32 	%r5177, %r5160, %r12;
	add.s32 	%r5178, %r5177, %r5161;
	add.s32 	%r5179, %r5178, %r5162;
	add.s32 	%r5180, %r5179, %r5163;
	add.s32 	%r5181, %r5180, %r5164;
	add.s32 	%r5182, %r5181, %r5165;
	add.s32 	%r5183, %r5182, %r5166;
	add.s32 	%r5184, %r5183, %r5167;
	add.s32 	%r5185, %r5184, %r5168;
	add.s32 	%r5186, %r5185, %r5169;
	add.s32 	%r5187, %r5186, %r5170;
	add.s32 	%r5188, %r5187, %r5171;
	add.s32 	%r5189, %r5188, %r5172;
	add.s32 	%r5190, %r5189, %r5173;
	add.s32 	%r5191, %r5190, %r5174;
	add.s32 	%r5192, %r5191, %r5175;
	add.s32 	%r5193, %r5192, %r5176;
	st.global.u32 	[%rd18], %r5193;
	ld.global.u32 	%r5194, [%rd20];
	ld.global.u32 	%r5195, [%rd20+4];
	ld.global.u32 	%r5196, [%rd20+8];
	ld.global.u32 	%r5197, [%rd20+12];
	ld.global.u32 	%r5198, [%rd20+16];
	ld.global.u32 	%r5199, [%rd20+20];
	ld.global.u32 	%r5200, [%rd20+24];
	ld.global.u32 	%r5201, [%rd20+28];
	ld.global.u32 	%r5202, [%rd20+32];
	ld.global.u32 	%r5203, [%rd20+36];
	ld.global.u32 	%r5204, [%rd20+40];
	ld.global.u32 	%r5205, [%rd20+44];
	ld.global.u32 	%r5206, [%rd20+48];
	ld.global.u32 	%r5207, [%rd20+52];
	ld.global.u32 	%r5208, [%rd20+56];
	ld.global.u32 	%r5209, [%rd20+60];
	add.s32 	%r5210, %r5194, %r12;
	add.s32 	%r5211, %r5210, %r5193;
	add.s32 	%r5212, %r5211, %r5195;
	add.s32 	%r5213, %r5212, %r5196;
	add.s32 	%r5214, %r5213, %r5197;
	add.s32 	%r5215, %r5214, %r5198;
	add.s32 	%r5216, %r5215, %r5199;
	add.s32 	%r5217, %r5216, %r5200;
	add.s32 	%r5218, %r5217, %r5201;
	add.s32 	%r5219, %r5218, %r5202;
	add.s32 	%r5220, %r5219, %r5203;
	add.s32 	%r5221, %r5220, %r5204;
	add.s32 	%r5222, %r5221, %r5205;
	add.s32 	%r5223, %r5222, %r5206;
	add.s32 	%r5224, %r5223, %r5207;
	add.s32 	%r5225, %r5224, %r5208;
	add.s32 	%r5226, %r5225, %r5209;
	st.global.u32 	[%rd20], %r5226;
	ld.global.u32 	%r5227, [%rd18];
	ld.global.u32 	%r5228, [%rd18+4];
	ld.global.u32 	%r5229, [%rd18+8];
	ld.global.u32 	%r5230, [%rd18+12];
	ld.global.u32 	%r5231, [%rd18+16];
	ld.global.u32 	%r5232, [%rd18+20];
	ld.global.u32 	%r5233, [%rd18+24];
	ld.global.u32 	%r5234, [%rd18+28];
	ld.global.u32 	%r5235, [%rd18+32];
	ld.global.u32 	%r5236, [%rd18+36];
	ld.global.u32 	%r5237, [%rd18+40];
	ld.global.u32 	%r5238, [%rd18+44];
	ld.global.u32 	%r5239, [%rd18+48];
	ld.global.u32 	%r5240, [%rd18+52];
	ld.global.u32 	%r5241, [%rd18+56];
	ld.global.u32 	%r5242, [%rd18+60];
	add.s32 	%r5243, %r5226, %r12;
	add.s32 	%r5244, %r5243, %r5227;
	add.s32 	%r5245, %r5244, %r5228;
	add.s32 	%r5246, %r5245, %r5229;
	add.s32 	%r5247, %r5246, %r5230;
	add.s32 	%r5248, %r5247, %r5231;
	add.s32 	%r5249, %r5248, %r5232;
	add.s32 	%r5250, %r5249, %r5233;
	add.s32 	%r5251, %r5250, %r5234;
	add.s32 	%r5252, %r5251, %r5235;
	add.s32 	%r5253, %r5252, %r5236;
	add.s32 	%r5254, %r5253, %r5237;
	add.s32 	%r5255, %r5254, %r5238;
	add.s32 	%r5256, %r5255, %r5239;
	add.s32 	%r5257, %r5256, %r5240;
	add.s32 	%r5258, %r5257, %r5241;
	add.s32 	%r5259, %r5258, %r5242;
	st.global.u32 	[%rd18], %r5259;
	ld.global.u32 	%r5260, [%rd20];
	ld.global.u32 	%r5261, [%rd20+4];
	ld.global.u32 	%r5262, [%rd20+8];
	ld.global.u32 	%r5263, [%rd20+12];
	ld.global.u32 	%r5264, [%rd20+16];
	ld.global.u32 	%r5265, [%rd20+20];
	ld.global.u32 	%r5266, [%rd20+24];
	ld.global.u32 	%r5267, [%rd20+28];
	ld.global.u32 	%r5268, [%rd20+32];
	ld.global.u32 	%r5269, [%rd20+36];
	ld.global.u32 	%r5270, [%rd20+40];
	ld.global.u32 	%r5271, [%rd20+44];
	ld.global.u32 	%r5272, [%rd20+48];
	ld.global.u32 	%r5273, [%rd20+52];
	ld.global.u32 	%r5274, [%rd20+56];
	ld.global.u32 	%r5275, [%rd20+60];
	add.s32 	%r5276, %r5260, %r12;
	add.s32 	%r5277, %r5276, %r5259;
	add.s32 	%r5278, %r5277, %r5261;
	add.s32 	%r5279, %r5278, %r5262;
	add.s32 	%r5280, %r5279, %r5263;
	add.s32 	%r5281, %r5280, %r5264;
	add.s32 	%r5282, %r5281, %r5265;
	add.s32 	%r5283, %r5282, %r5266;
	add.s32 	%r5284, %r5283, %r5267;
	add.s32 	%r5285, %r5284, %r5268;
	add.s32 	%r5286, %r5285, %r5269;
	add.s32 	%r5287, %r5286, %r5270;
	add.s32 	%r5288, %r5287, %r5271;
	add.s32 	%r5289, %r5288, %r5272;
	add.s32 	%r5290, %r5289, %r5273;
	add.s32 	%r5291, %r5290, %r5274;
	add.s32 	%r5292, %r5291, %r5275;
	st.global.u32 	[%rd20], %r5292;
	ld.global.u32 	%r5293, [%rd18];
	ld.global.u32 	%r5294, [%rd18+4];
	ld.global.u32 	%r5295, [%rd18+8];
	ld.global.u32 	%r5296, [%rd18+12];
	ld.global.u32 	%r5297, [%rd18+16];
	ld.global.u32 	%r5298, [%rd18+20];
	ld.global.u32 	%r5299, [%rd18+24];
	ld.global.u32 	%r5300, [%rd18+28];
	ld.global.u32 	%r5301, [%rd18+32];
	ld.global.u32 	%r5302, [%rd18+36];
	ld.global.u32 	%r5303, [%rd18+40];
	ld.global.u32 	%r5304, [%rd18+44];
	ld.global.u32 	%r5305, [%rd18+48];
	ld.global.u32 	%r5306, [%rd18+52];
	ld.global.u32 	%r5307, [%rd18+56];
	ld.global.u32 	%r5308, [%rd18+60];
	add.s32 	%r5309, %r5292, %r12;
	add.s32 	%r5310, %r5309, %r5293;
	add.s32 	%r5311, %r5310, %r5294;
	add.s32 	%r5312, %r5311, %r5295;
	add.s32 	%r5313, %r5312, %r5296;
	add.s32 	%r5314, %r5313, %r5297;
	add.s32 	%r5315, %r5314, %r5298;
	add.s32 	%r5316, %r5315, %r5299;
	add.s32 	%r5317, %r5316, %r5300;
	add.s32 	%r5318, %r5317, %r5301;
	add.s32 	%r5319, %r5318, %r5302;
	add.s32 	%r5320, %r5319, %r5303;
	add.s32 	%r5321, %r5320, %r5304;
	add.s32 	%r5322, %r5321, %r5305;
	add.s32 	%r5323, %r5322, %r5306;
	add.s32 	%r5324, %r5323, %r5307;
	add.s32 	%r5325, %r5324, %r5308;
	st.global.u32 	[%rd18], %r5325;
	ld.global.u32 	%r5326, [%rd20];
	ld.global.u32 	%r5327, [%rd20+4];
	ld.global.u32 	%r5328, [%rd20+8];
	ld.global.u32 	%r5329, [%rd20+12];
	ld.global.u32 	%r5330, [%rd20+16];
	ld.global.u32 	%r5331, [%rd20+20];
	ld.global.u32 	%r5332, [%rd20+24];
	ld.global.u32 	%r5333, [%rd20+28];
	ld.global.u32 	%r5334, [%rd20+32];
	ld.global.u32 	%r5335, [%rd20+36];
	ld.global.u32 	%r5336, [%rd20+40];
	ld.global.u32 	%r5337, [%rd20+44];
	ld.global.u32 	%r5338, [%rd20+48];
	ld.global.u32 	%r5339, [%rd20+52];
	ld.global.u32 	%r5340, [%rd20+56];
	ld.global.u32 	%r5341, [%rd20+60];
	add.s32 	%r5342, %r5326, %r12;
	add.s32 	%r5343, %r5342, %r5325;
	add.s32 	%r5344, %r5343, %r5327;
	add.s32 	%r5345, %r5344, %r5328;
	add.s32 	%r5346, %r5345, %r5329;
	add.s32 	%r5347, %r5346, %r5330;
	add.s32 	%r5348, %r5347, %r5331;
	add.s32 	%r5349, %r5348, %r5332;
	add.s32 	%r5350, %r5349, %r5333;
	add.s32 	%r5351, %r5350, %r5334;
	add.s32 	%r5352, %r5351, %r5335;
	add.s32 	%r5353, %r5352, %r5336;
	add.s32 	%r5354, %r5353, %r5337;
	add.s32 	%r5355, %r5354, %r5338;
	add.s32 	%r5356, %r5355, %r5339;
	add.s32 	%r5357, %r5356, %r5340;
	add.s32 	%r5358, %r5357, %r5341;
	st.global.u32 	[%rd20], %r5358;
	ld.global.u32 	%r5359, [%rd18];
	ld.global.u32 	%r5360, [%rd18+4];
	ld.global.u32 	%r5361, [%rd18+8];
	ld.global.u32 	%r5362, [%rd18+12];
	ld.global.u32 	%r5363, [%rd18+16];
	ld.global.u32 	%r5364, [%rd18+20];
	ld.global.u32 	%r5365, [%rd18+24];
	ld.global.u32 	%r5366, [%rd18+28];
	ld.global.u32 	%r5367, [%rd18+32];
	ld.global.u32 	%r5368, [%rd18+36];
	ld.global.u32 	%r5369, [%rd18+40];
	ld.global.u32 	%r5370, [%rd18+44];
	ld.global.u32 	%r5371, [%rd18+48];
	ld.global.u32 	%r5372, [%rd18+52];
	ld.global.u32 	%r5373, [%rd18+56];
	ld.global.u32 	%r5374, [%rd18+60];
	add.s32 	%r5375, %r5358, %r12;
	add.s32 	%r5376, %r5375, %r5359;
	add.s32 	%r5377, %r5376, %r5360;
	add.s32 	%r5378, %r5377, %r5361;
	add.s32 	%r5379, %r5378, %r5362;
	add.s32 	%r5380, %r5379, %r5363;
	add.s32 	%r5381, %r5380, %r5364;
	add.s32 	%r5382, %r5381, %r5365;
	add.s32 	%r5383, %r5382, %r5366;
	add.s32 	%r5384, %r5383, %r5367;
	add.s32 	%r5385, %r5384, %r5368;
	add.s32 	%r5386, %r5385, %r5369;
	add.s32 	%r5387, %r5386, %r5370;
	add.s32 	%r5388, %r5387, %r5371;
	add.s32 	%r5389, %r5388, %r5372;
	add.s32 	%r5390, %r5389, %r5373;
	add.s32 	%r5391, %r5390, %r5374;
	st.global.u32 	[%rd18], %r5391;
	ld.global.u32 	%r5392, [%rd20];
	ld.global.u32 	%r5393, [%rd20+4];
	ld.global.u32 	%r5394, [%rd20+8];
	ld.global.u32 	%r5395, [%rd20+12];
	ld.global.u32 	%r5396, [%rd20+16];
	ld.global.u32 	%r5397, [%rd20+20];
	ld.global.u32 	%r5398, [%rd20+24];
	ld.global.u32 	%r5399, [%rd20+28];
	ld.global.u32 	%r5400, [%rd20+32];
	ld.global.u32 	%r5401, [%rd20+36];
	ld.global.u32 	%r5402, [%rd20+40];
	ld.global.u32 	%r5403, [%rd20+44];
	ld.global.u32 	%r5404, [%rd20+48];
	ld.global.u32 	%r5405, [%rd20+52];
	ld.global.u32 	%r5406, [%rd20+56];
	ld.global.u32 	%r5407, [%rd20+60];
	add.s32 	%r5408, %r5392, %r12;
	add.s32 	%r5409, %r5408, %r5391;
	add.s32 	%r5410, %r5409, %r5393;
	add.s32 	%r5411, %r5410, %r5394;
	add.s32 	%r5412, %r5411, %r5395;
	add.s32 	%r5413, %r5412, %r5396;
	add.s32 	%r5414, %r5413, %r5397;
	add.s32 	%r5415, %r5414, %r5398;
	add.s32 	%r5416, %r5415, %r5399;
	add.s32 	%r5417, %r5416, %r5400;
	add.s32 	%r5418, %r5417, %r5401;
	add.s32 	%r5419, %r5418, %r5402;
	add.s32 	%r5420, %r5419, %r5403;
	add.s32 	%r5421, %r5420, %r5404;
	add.s32 	%r5422, %r5421, %r5405;
	add.s32 	%r5423, %r5422, %r5406;
	add.s32 	%r5424, %r5423, %r5407;
	st.global.u32 	[%rd20], %r5424;
	ld.global.u32 	%r5425, [%rd18];
	ld.global.u32 	%r5426, [%rd18+4];
	ld.global.u32 	%r5427, [%rd18+8];
	ld.global.u32 	%r5428, [%rd18+12];
	ld.global.u32 	%r5429, [%rd18+16];
	ld.global.u32 	%r5430, [%rd18+20];
	ld.global.u32 	%r5431, [%rd18+24];
	ld.global.u32 	%r5432, [%rd18+28];
	ld.global.u32 	%r5433, [%rd18+32];
	ld.global.u32 	%r5434, [%rd18+36];
	ld.global.u32 	%r5435, [%rd18+40];
	ld.global.u32 	%r5436, [%rd18+44];
	ld.global.u32 	%r5437, [%rd18+48];
	ld.global.u32 	%r5438, [%rd18+52];
	ld.global.u32 	%r5439, [%rd18+56];
	ld.global.u32 	%r5440, [%rd18+60];
	add.s32 	%r5441, %r5424, %r12;
	add.s32 	%r5442, %r5441, %r5425;
	add.s32 	%r5443, %r5442, %r5426;
	add.s32 	%r5444, %r5443, %r5427;
	add.s32 	%r5445, %r5444, %r5428;
	add.s32 	%r5446, %r5445, %r5429;
	add.s32 	%r5447, %r5446, %r5430;
	add.s32 	%r5448, %r5447, %r5431;
	add.s32 	%r5449, %r5448, %r5432;
	add.s32 	%r5450, %r5449, %r5433;
	add.s32 	%r5451, %r5450, %r5434;
	add.s32 	%r5452, %r5451, %r5435;
	add.s32 	%r5453, %r5452, %r5436;
	add.s32 	%r5454, %r5453, %r5437;
	add.s32 	%r5455, %r5454, %r5438;
	add.s32 	%r5456, %r5455, %r5439;
	add.s32 	%r5457, %r5456, %r5440;
	st.global.u32 	[%rd18], %r5457;
	ld.global.u32 	%r5458, [%rd20];
	ld.global.u32 	%r5459, [%rd20+4];
	ld.global.u32 	%r5460, [%rd20+8];
	ld.global.u32 	%r5461, [%rd20+12];
	ld.global.u32 	%r5462, [%rd20+16];
	ld.global.u32 	%r5463, [%rd20+20];
	ld.global.u32 	%r5464, [%rd20+24];
	ld.global.u32 	%r5465, [%rd20+28];
	ld.global.u32 	%r5466, [%rd20+32];
	ld.global.u32 	%r5467, [%rd20+36];
	ld.global.u32 	%r5468, [%rd20+40];
	ld.global.u32 	%r5469, [%rd20+44];
	ld.global.u32 	%r5470, [%rd20+48];
	ld.global.u32 	%r5471, [%rd20+52];
	ld.global.u32 	%r5472, [%rd20+56];
	ld.global.u32 	%r5473, [%rd20+60];
	add.s32 	%r5474, %r5458, %r12;
	add.s32 	%r5475, %r5474, %r5457;
	add.s32 	%r5476, %r5475, %r5459;
	add.s32 	%r5477, %r5476, %r5460;
	add.s32 	%r5478, %r5477, %r5461;
	add.s32 	%r5479, %r5478, %r5462;
	add.s32 	%r5480, %r5479, %r5463;
	add.s32 	%r5481, %r5480, %r5464;
	add.s32 	%r5482, %r5481, %r5465;
	add.s32 	%r5483, %r5482, %r5466;
	add.s32 	%r5484, %r5483, %r5467;
	add.s32 	%r5485, %r5484, %r5468;
	add.s32 	%r5486, %r5485, %r5469;
	add.s32 	%r5487, %r5486, %r5470;
	add.s32 	%r5488, %r5487, %r5471;
	add.s32 	%r5489, %r5488, %r5472;
	add.s32 	%r5490, %r5489, %r5473;
	st.global.u32 	[%rd20], %r5490;
	ld.global.u32 	%r5491, [%rd18];
	ld.global.u32 	%r5492, [%rd18+4];
	ld.global.u32 	%r5493, [%rd18+8];
	ld.global.u32 	%r5494, [%rd18+12];
	ld.global.u32 	%r5495, [%rd18+16];
	ld.global.u32 	%r5496, [%rd18+20];
	ld.global.u32 	%r5497, [%rd18+24];
	ld.global.u32 	%r5498, [%rd18+28];
	ld.global.u32 	%r5499, [%rd18+32];
	ld.global.u32 	%r5500, [%rd18+36];
	ld.global.u32 	%r5501, [%rd18+40];
	ld.global.u32 	%r5502, [%rd18+44];
	ld.global.u32 	%r5503, [%rd18+48];
	ld.global.u32 	%r5504, [%rd18+52];
	ld.global.u32 	%r5505, [%rd18+56];
	ld.global.u32 	%r5506, [%rd18+60];
	add.s32 	%r5507, %r5490, %r12;
	add.s32 	%r5508, %r5507, %r5491;
	add.s32 	%r5509, %r5508, %r5492;
	add.s32 	%r5510, %r5509, %r5493;
	add.s32 	%r5511, %r5510, %r5494;
	add.s32 	%r5512, %r5511, %r5495;
	add.s32 	%r5513, %r5512, %r5496;
	add.s32 	%r5514, %r5513, %r5497;
	add.s32 	%r5515, %r5514, %r5498;
	add.s32 	%r5516, %r5515, %r5499;
	add.s32 	%r5517, %r5516, %r5500;
	add.s32 	%r5518, %r5517, %r5501;
	add.s32 	%r5519, %r5518, %r5502;
	add.s32 	%r5520, %r5519, %r5503;
	add.s32 	%r5521, %r5520, %r5504;
	add.s32 	%r5522, %r5521, %r5505;
	add.s32 	%r5523, %r5522, %r5506;
	st.global.u32 	[%rd18], %r5523;
	ld.global.u32 	%r5524, [%rd20];
	ld.global.u32 	%r5525, [%rd20+4];
	ld.global.u32 	%r5526, [%rd20+8];
	ld.global.u32 	%r5527, [%rd20+12];
	ld.global.u32 	%r5528, [%rd20+16];
	ld.global.u32 	%r5529, [%rd20+20];
	ld.global.u32 	%r5530, [%rd20+24];
	ld.global.u32 	%r5531, [%rd20+28];
	ld.global.u32 	%r5532, [%rd20+32];
	ld.global.u32 	%r5533, [%rd20+36];
	ld.global.u32 	%r5534, [%rd20+40];
	ld.global.u32 	%r5535, [%rd20+44];
	ld.global.u32 	%r5536, [%rd20+48];
	ld.global.u32 	%r5537, [%rd20+52];
	ld.global.u32 	%r5538, [%rd20+56];
	ld.global.u32 	%r5539, [%rd20+60];
	add.s32 	%r5540, %r5524, %r12;
	add.s32 	%r5541, %r5540, %r5523;
	add.s32 	%r5542, %r5541, %r5525;
	add.s32 	%r5543, %r5542, %r5526;
	add.s32 	%r5544, %r5543, %r5527;
	add.s32 	%r5545, %r5544, %r5528;
	add.s32 	%r5546, %r5545, %r5529;
	add.s32 	%r5547, %r5546, %r5530;
	add.s32 	%r5548, %r5547, %r5531;
	add.s32 	%r5549, %r5548, %r5532;
	add.s32 	%r5550, %r5549, %r5533;
	add.s32 	%r5551, %r5550, %r5534;
	add.s32 	%r5552, %r5551, %r5535;
	add.s32 	%r5553, %r5552, %r5536;
	add.s32 	%r5554, %r5553, %r5537;
	add.s32 	%r5555, %r5554, %r5538;
	add.s32 	%r5556, %r5555, %r5539;
	st.global.u32 	[%rd20], %r5556;
	ld.global.u32 	%r5557, [%rd18];
	ld.global.u32 	%r5558, [%rd18+4];
	ld.global.u32 	%r5559, [%rd18+8];
	ld.global.u32 	%r5560, [%rd18+12];
	ld.global.u32 	%r5561, [%rd18+16];
	ld.global.u32 	%r5562, [%rd18+20];
	ld.global.u32 	%r5563, [%rd18+24];
	ld.global.u32 	%r5564, [%rd18+28];
	ld.global.u32 	%r5565, [%rd18+32];
	ld.global.u32 	%r5566, [%rd18+36];
	ld.global.u32 	%r5567, [%rd18+40];
	ld.global.u32 	%r5568, [%rd18+44];
	ld.global.u32 	%r5569, [%rd18+48];
	ld.global.u32 	%r5570, [%rd18+52];
	ld.global.u32 	%r5571, [%rd18+56];
	ld.global.u32 	%r5572, [%rd18+60];
	add.s32 	%r5573, %r5556, %r12;
	add.s32 	%r5574, %r5573, %r5557;
	add.s32 	%r5575, %r5574, %r5558;
	add.s32 	%r5576, %r5575, %r5559;
	add.s32 	%r5577, %r5576, %r5560;
	add.s32 	%r5578, %r5577, %r5561;
	add.s32 	%r5579, %r5578, %r5562;
	add.s32 	%r5580, %r5579, %r5563;
	add.s32 	%r5581, %r5580, %r5564;
	add.s32 	%r5582, %r5581, %r5565;
	add.s32 	%r5583, %r5582, %r5566;
	add.s32 	%r5584, %r5583, %r5567;
	add.s32 	%r5585, %r5584, %r5568;
	add.s32 	%r5586, %r5585, %r5569;
	add.s32 	%r5587, %r5586, %r5570;
	add.s32 	%r5588, %r5587, %r5571;
	add.s32 	%r5589, %r5588, %r5572;
	st.global.u32 	[%rd18], %r5589;
	ld.global.u32 	%r5590, [%rd20];
	ld.global.u32 	%r5591, [%rd20+4];
	ld.global.u32 	%r5592, [%rd20+8];
	ld.global.u32 	%r5593, [%rd20+12];
	ld.global.u32 	%r5594, [%rd20+16];
	ld.global.u32 	%r5595, [%rd20+20];
	ld.global.u32 	%r5596, [%rd20+24];
	ld.global.u32 	%r5597, [%rd20+28];
	ld.global.u32 	%r5598, [%rd20+32];
	ld.global.u32 	%r5599, [%rd20+36];
	ld.global.u32 	%r5600, [%rd20+40];
	ld.global.u32 	%r5601, [%rd20+44];
	ld.global.u32 	%r5602, [%rd20+48];
	ld.global.u32 	%r5603, [%rd20+52];
	ld.global.u32 	%r5604, [%rd20+56];
	ld.global.u32 	%r5605, [%rd20+60];
	add.s32 	%r5606, %r5590, %r12;
	add.s32 	%r5607, %r5606, %r5589;
	add.s32 	%r5608, %r5607, %r5591;
	add.s32 	%r5609, %r5608, %r5592;
	add.s32 	%r5610, %r5609, %r5593;
	add.s32 	%r5611, %r5610, %r5594;
	add.s32 	%r5612, %r5611, %r5595;
	add.s32 	%r5613, %r5612, %r5596;
	add.s32 	%r5614, %r5613, %r5597;
	add.s32 	%r5615, %r5614, %r5598;
	add.s32 	%r5616, %r5615, %r5599;
	add.s32 	%r5617, %r5616, %r5600;
	add.s32 	%r5618, %r5617, %r5601;
	add.s32 	%r5619, %r5618, %r5602;
	add.s32 	%r5620, %r5619, %r5603;
	add.s32 	%r5621, %r5620, %r5604;
	add.s32 	%r5622, %r5621, %r5605;
	st.global.u32 	[%rd20], %r5622;
	ld.global.u32 	%r5623, [%rd18];
	ld.global.u32 	%r5624, [%rd18+4];
	ld.global.u32 	%r5625, [%rd18+8];
	ld.global.u32 	%r5626, [%rd18+12];
	ld.global.u32 	%r5627, [%rd18+16];
	ld.global.u32 	%r5628, [%rd18+20];
	ld.global.u32 	%r5629, [%rd18+24];
	ld.global.u32 	%r5630, [%rd18+28];
	ld.global.u32 	%r5631, [%rd18+32];
	ld.global.u32 	%r5632, [%rd18+36];
	ld.global.u32 	%r5633, [%rd18+40];
	ld.global.u32 	%r5634, [%rd18+44];
	ld.global.u32 	%r5635, [%rd18+48];
	ld.global.u32 	%r5636, [%rd18+52];
	ld.global.u32 	%r5637, [%rd18+56];
	ld.global.u32 	%r5638, [%rd18+60];
	add.s32 	%r5639, %r5622, %r12;
	add.s32 	%r5640, %r5639, %r5623;
	add.s32 	%r5641, %r5640, %r5624;
	add.s32 	%r5642, %r5641, %r5625;
	add.s32 	%r5643, %r5642, %r5626;
	add.s32 	%r5644, %r5643, %r5627;
	add.s32 	%r5645, %r5644, %r5628;
	add.s32 	%r5646, %r5645, %r5629;
	add.s32 	%r5647, %r5646, %r5630;
	add.s32 	%r5648, %r5647, %r5631;
	add.s32 	%r5649, %r5648, %r5632;
	add.s32 	%r5650, %r5649, %r5633;
	add.s32 	%r5651, %r5650, %r5634;
	add.s32 	%r5652, %r5651, %r5635;
	add.s32 	%r5653, %r5652, %r5636;
	add.s32 	%r5654, %r5653, %r5637;
	add.s32 	%r5655, %r5654, %r5638;
	st.global.u32 	[%rd18], %r5655;
	ld.global.u32 	%r5656, [%rd20];
	ld.global.u32 	%r5657, [%rd20+4];
	ld.global.u32 	%r5658, [%rd20+8];
	ld.global.u32 	%r5659, [%rd20+12];
	ld.global.u32 	%r5660, [%rd20+16];
	ld.global.u32 	%r5661, [%rd20+20];
	ld.global.u32 	%r5662, [%rd20+24];
	ld.global.u32 	%r5663, [%rd20+28];
	ld.global.u32 	%r5664, [%rd20+32];
	ld.global.u32 	%r5665, [%rd20+36];
	ld.global.u32 	%r5666, [%rd20+40];
	ld.global.u32 	%r5667, [%rd20+44];
	ld.global.u32 	%r5668, [%rd20+48];
	ld.global.u32 	%r5669, [%rd20+52];
	ld.global.u32 	%r5670, [%rd20+56];
	ld.global.u32 	%r5671, [%rd20+60];
	add.s32 	%r5672, %r5656, %r12;
	add.s32 	%r5673, %r5672, %r5655;
	add.s32 	%r5674, %r5673, %r5657;
	add.s32 	%r5675, %r5674, %r5658;
	add.s32 	%r5676, %r5675, %r5659;
	add.s32 	%r5677, %r5676, %r5660;
	add.s32 	%r5678, %r5677, %r5661;
	add.s32 	%r5679, %r5678, %r5662;
	add.s32 	%r5680, %r5679, %r5663;
	add.s32 	%r5681, %r5680, %r5664;
	add.s32 	%r5682, %r5681, %r5665;
	add.s32 	%r5683, %r5682, %r5666;
	add.s32 	%r5684, %r5683, %r5667;
	add.s32 	%r5685, %r5684, %r5668;
	add.s32 	%r5686, %r5685, %r5669;
	add.s32 	%r5687, %r5686, %r5670;
	add.s32 	%r5688, %r5687, %r5671;
	st.global.u32 	[%rd20], %r5688;
	ld.global.u32 	%r5689, [%rd18];
	ld.global.u32 	%r5690, [%rd18+4];
	ld.global.u32 	%r5691, [%rd18+8];
	ld.global.u32 	%r5692, [%rd18+12];
	ld.global.u32 	%r5693, [%rd18+16];
	ld.global.u32 	%r5694, [%rd18+20];
	ld.global.u32 	%r5695, [%rd18+24];
	ld.global.u32 	%r5696, [%rd18+28];
	ld.global.u32 	%r5697, [%rd18+32];
	ld.global.u32 	%r5698, [%rd18+36];
	ld.global.u32 	%r5699, [%rd18+40];
	ld.global.u32 	%r5700, [%rd18+44];
	ld.global.u32 	%r5701, [%rd18+48];
	ld.global.u32 	%r5702, [%rd18+52];
	ld.global.u32 	%r5703, [%rd18+56];
	ld.global.u32 	%r5704, [%rd18+60];
	add.s32 	%r5705, %r5688, %r12;
	add.s32 	%r5706, %r5705, %r5689;
	add.s32 	%r5707, %r5706, %r5690;
	add.s32 	%r5708, %r5707, %r5691;
	add.s32 	%r5709, %r5708, %r5692;
	add.s32 	%r5710, %r5709, %r5693;
	add.s32 	%r5711, %r5710, %r5694;
	add.s32 	%r5712, %r5711, %r5695;
	add.s32 	%r5713, %r5712, %r5696;
	add.s32 	%r5714, %r5713, %r5697;
	add.s32 	%r5715, %r5714, %r5698;
	add.s32 	%r5716, %r5715, %r5699;
	add.s32 	%r5717, %r5716, %r5700;
	add.s32 	%r5718, %r5717, %r5701;
	add.s32 	%r5719, %r5718, %r5702;
	add.s32 	%r5720, %r5719, %r5703;
	add.s32 	%r5721, %r5720, %r5704;
	st.global.u32 	[%rd18], %r5721;
	ld.global.u32 	%r5722, [%rd20];
	ld.global.u32 	%r5723, [%rd20+4];
	ld.global.u32 	%r5724, [%rd20+8];
	ld.global.u32 	%r5725, [%rd20+12];
	ld.global.u32 	%r5726, [%rd20+16];
	ld.global.u32 	%r5727, [%rd20+20];
	ld.global.u32 	%r5728, [%rd20+24];
	ld.global.u32 	%r5729, [%rd20+28];
	ld.global.u32 	%r5730, [%rd20+32];
	ld.global.u32 	%r5731, [%rd20+36];
	ld.global.u32 	%r5732, [%rd20+40];
	ld.global.u32 	%r5733, [%rd20+44];
	ld.global.u32 	%r5734, [%rd20+48];
	ld.global.u32 	%r5735, [%rd20+52];
	ld.global.u32 	%r5736, [%rd20+56];
	ld.global.u32 	%r5737, [%rd20+60];
	add.s32 	%r5738, %r5722, %r12;
	add.s32 	%r5739, %r5738, %r5721;
	add.s32 	%r5740, %r5739, %r5723;
	add.s32 	%r5741, %r5740, %r5724;
	add.s32 	%r5742, %r5741, %r5725;
	add.s32 	%r5743, %r5742, %r5726;
	add.s32 	%r5744, %r5743, %r5727;
	add.s32 	%r5745, %r5744, %r5728;
	add.s32 	%r5746, %r5745, %r5729;
	add.s32 	%r5747, %r5746, %r5730;
	add.s32 	%r5748, %r5747, %r5731;
	add.s32 	%r5749, %r5748, %r5732;
	add.s32 	%r5750, %r5749, %r5733;
	add.s32 	%r5751, %r5750, %r5734;
	add.s32 	%r5752, %r5751, %r5735;
	add.s32 	%r5753, %r5752, %r5736;
	add.s32 	%r5754, %r5753, %r5737;
	st.global.u32 	[%rd20], %r5754;
	ld.global.u32 	%r5755, [%rd18];
	ld.global.u32 	%r5756, [%rd18+4];
	ld.global.u32 	%r5757, [%rd18+8];
	ld.global.u32 	%r5758, [%rd18+12];
	ld.global.u32 	%r5759, [%rd18+16];
	ld.global.u32 	%r5760, [%rd18+20];
	ld.global.u32 	%r5761, [%rd18+24];
	ld.global.u32 	%r5762, [%rd18+28];
	ld.global.u32 	%r5763, [%rd18+32];
	ld.global.u32 	%r5764, [%rd18+36];
	ld.global.u32 	%r5765, [%rd18+40];
	ld.global.u32 	%r5766, [%rd18+44];
	ld.global.u32 	%r5767, [%rd18+48];
	ld.global.u32 	%r5768, [%rd18+52];
	ld.global.u32 	%r5769, [%rd18+56];
	ld.global.u32 	%r5770, [%rd18+60];
	add.s32 	%r5771, %r5754, %r12;
	add.s32 	%r5772, %r5771, %r5755;
	add.s32 	%r5773, %r5772, %r5756;
	add.s32 	%r5774, %r5773, %r5757;
	add.s32 	%r5775, %r5774, %r5758;
	add.s32 	%r5776, %r5775, %r5759;
	add.s32 	%r5777, %r5776, %r5760;
	add.s32 	%r5778, %r5777, %r5761;
	add.s32 	%r5779, %r5778, %r5762;
	add.s32 	%r5780, %r5779, %r5763;
	add.s32 	%r5781, %r5780, %r5764;
	add.s32 	%r5782, %r5781, %r5765;
	add.s32 	%r5783, %r5782, %r5766;
	add.s32 	%r5784, %r5783, %r5767;
	add.s32 	%r5785, %r5784, %r5768;
	add.s32 	%r5786, %r5785, %r5769;
	add.s32 	%r5787, %r5786, %r5770;
	st.global.u32 	[%rd18], %r5787;
	ld.global.u32 	%r5788, [%rd20];
	ld.global.u32 	%r5789, [%rd20+4];
	ld.global.u32 	%r5790, [%rd20+8];
	ld.global.u32 	%r5791, [%rd20+12];
	ld.global.u32 	%r5792, [%rd20+16];
	ld.global.u32 	%r5793, [%rd20+20];
	ld.global.u32 	%r5794, [%rd20+24];
	ld.global.u32 	%r5795, [%rd20+28];
	ld.global.u32 	%r5796, [%rd20+32];
	ld.global.u32 	%r5797, [%rd20+36];
	ld.global.u32 	%r5798, [%rd20+40];
	ld.global.u32 	%r5799, [%rd20+44];
	ld.global.u32 	%r5800, [%rd20+48];
	ld.global.u32 	%r5801, [%rd20+52];
	ld.global.u32 	%r5802, [%rd20+56];
	ld.global.u32 	%r5803, [%rd20+60];
	add.s32 	%r5804, %r5788, %r12;
	add.s32 	%r5805, %r5804, %r5787;
	add.s32 	%r5806, %r5805, %r5789;
	add.s32 	%r5807, %r5806, %r5790;
	add.s32 	%r5808, %r5807, %r5791;
	add.s32 	%r5809, %r5808, %r5792;
	add.s32 	%r5810, %r5809, %r5793;
	add.s32 	%r5811, %r5810, %r5794;
	add.s32 	%r5812, %r5811, %r5795;
	add.s32 	%r5813, %r5812, %r5796;
	add.s32 	%r5814, %r5813, %r5797;
	add.s32 	%r5815, %r5814, %r5798;
	add.s32 	%r5816, %r5815, %r5799;
	add.s32 	%r5817, %r5816, %r5800;
	add.s32 	%r5818, %r5817, %r5801;
	add.s32 	%r5819, %r5818, %r5802;
	add.s32 	%r5820, %r5819, %r5803;
	st.global.u32 	[%rd20], %r5820;
	ld.global.u32 	%r5821, [%rd18];
	ld.global.u32 	%r5822, [%rd18+4];
	ld.global.u32 	%r5823, [%rd18+8];
	ld.global.u32 	%r5824, [%rd18+12];
	ld.global.u32 	%r5825, [%rd18+16];
	ld.global.u32 	%r5826, [%rd18+20];
	ld.global.u32 	%r5827, [%rd18+24];
	ld.global.u32 	%r5828, [%rd18+28];
	ld.global.u32 	%r5829, [%rd18+32];
	ld.global.u32 	%r5830, [%rd18+36];
	ld.global.u32 	%r5831, [%rd18+40];
	ld.global.u32 	%r5832, [%rd18+44];
	ld.global.u32 	%r5833, [%rd18+48];
	ld.global.u32 	%r5834, [%rd18+52];
	ld.global.u32 	%r5835, [%rd18+56];
	ld.global.u32 	%r5836, [%rd18+60];
	add.s32 	%r5837, %r5820, %r12;
	add.s32 	%r5838, %r5837, %r5821;
	add.s32 	%r5839, %r5838, %r5822;
	add.s32 	%r5840, %r5839, %r5823;
	add.s32 	%r5841, %r5840, %r5824;
	add.s32 	%r5842, %r5841, %r5825;
	add.s32 	%r5843, %r5842, %r5826;
	add.s32 	%r5844, %r5843, %r5827;
	add.s32 	%r5845, %r5844, %r5828;
	add.s32 	%r5846, %r5845, %r5829;
	add.s32 	%r5847, %r5846, %r5830;
	add.s32 	%r5848, %r5847, %r5831;
	add.s32 	%r5849, %r5848, %r5832;
	add.s32 	%r5850, %r5849, %r5833;
	add.s32 	%r5851, %r5850, %r5834;
	add.s32 	%r5852, %r5851, %r5835;
	add.s32 	%r5853, %r5852, %r5836;
	st.global.u32 	[%rd18], %r5853;
	ld.global.u32 	%r5854, [%rd20];
	ld.global.u32 	%r5855, [%rd20+4];
	ld.global.u32 	%r5856, [%rd20+8];
	ld.global.u32 	%r5857, [%rd20+12];
	ld.global.u32 	%r5858, [%rd20+16];
	ld.global.u32 	%r5859, [%rd20+20];
	ld.global.u32 	%r5860, [%rd20+24];
	ld.global.u32 	%r5861, [%rd20+28];
	ld.global.u32 	%r5862, [%rd20+32];
	ld.global.u32 	%r5863, [%rd20+36];
	ld.global.u32 	%r5864, [%rd20+40];
	ld.global.u32 	%r5865, [%rd20+44];
	ld.global.u32 	%r5866, [%rd20+48];
	ld.global.u32 	%r5867, [%rd20+52];
	ld.global.u32 	%r5868, [%rd20+56];
	ld.global.u32 	%r5869, [%rd20+60];
	add.s32 	%r5870, %r5854, %r12;
	add.s32 	%r5871, %r5870, %r5853;
	add.s32 	%r5872, %r5871, %r5855;
	add.s32 	%r5873, %r5872, %r5856;
	add.s32 	%r5874, %r5873, %r5857;
	add.s32 	%r5875, %r5874, %r5858;
	add.s32 	%r5876, %r5875, %r5859;
	add.s32 	%r5877, %r5876, %r5860;
	add.s32 	%r5878, %r5877, %r5861;
	add.s32 	%r5879, %r5878, %r5862;
	add.s32 	%r5880, %r5879, %r5863;
	add.s32 	%r5881, %r5880, %r5864;
	add.s32 	%r5882, %r5881, %r5865;
	add.s32 	%r5883, %r5882, %r5866;
	add.s32 	%r5884, %r5883, %r5867;
	add.s32 	%r5885, %r5884, %r5868;
	add.s32 	%r5886, %r5885, %r5869;
	st.global.u32 	[%rd20], %r5886;
	ld.global.u32 	%r5887, [%rd18];
	ld.global.u32 	%r5888, [%rd18+4];
	ld.global.u32 	%r5889, [%rd18+8];
	ld.global.u32 	%r5890, [%rd18+12];
	ld.global.u32 	%r5891, [%rd18+16];
	ld.global.u32 	%r5892, [%rd18+20];
	ld.global.u32 	%r5893, [%rd18+24];
	ld.global.u32 	%r5894, [%rd18+28];
	ld.global.u32 	%r5895, [%rd18+32];
	ld.global.u32 	%r5896, [%rd18+36];
	ld.global.u32 	%r5897, [%rd18+40];
	ld.global.u32 	%r5898, [%rd18+44];
	ld.global.u32 	%r5899, [%rd18+48];
	ld.global.u32 	%r5900, [%rd18+52];
	ld.global.u32 	%r5901, [%rd18+56];
	ld.global.u32 	%r5902, [%rd18+60];
	add.s32 	%r5903, %r5886, %r12;
	add.s32 	%r5904, %r5903, %r5887;
	add.s32 	%r5905, %r5904, %r5888;
	add.s32 	%r5906, %r5905, %r5889;
	add.s32 	%r5907, %r5906, %r5890;
	add.s32 	%r5908, %r5907, %r5891;
	add.s32 	%r5909, %r5908, %r5892;
	add.s32 	%r5910, %r5909, %r5893;
	add.s32 	%r5911, %r5910, %r5894;
	add.s32 	%r5912, %r5911, %r5895;
	add.s32 	%r5913, %r5912, %r5896;
	add.s32 	%r5914, %r5913, %r5897;
	add.s32 	%r5915, %r5914, %r5898;
	add.s32 	%r5916, %r5915, %r5899;
	add.s32 	%r5917, %r5916, %r5900;
	add.s32 	%r5918, %r5917, %r5901;
	add.s32 	%r5919, %r5918, %r5902;
	st.global.u32 	[%rd18], %r5919;
	ld.global.u32 	%r5920, [%rd20];
	ld.global.u32 	%r5921, [%rd20+4];
	ld.global.u32 	%r5922, [%rd20+8];
	ld.global.u32 	%r5923, [%rd20+12];
	ld.global.u32 	%r5924, [%rd20+16];
	ld.global.u32 	%r5925, [%rd20+20];
	ld.global.u32 	%r5926, [%rd20+24];
	ld.global.u32 	%r5927, [%rd20+28];
	ld.global.u32 	%r5928, [%rd20+32];
	ld.global.u32 	%r5929, [%rd20+36];
	ld.global.u32 	%r5930, [%rd20+40];
	ld.global.u32 	%r5931, [%rd20+44];
	ld.global.u32 	%r5932, [%rd20+48];
	ld.global.u32 	%r5933, [%rd20+52];
	ld.global.u32 	%r5934, [%rd20+56];
	ld.global.u32 	%r5935, [%rd20+60];
	add.s32 	%r5936, %r5920, %r12;
	add.s32 	%r5937, %r5936, %r5919;
	add.s32 	%r5938, %r5937, %r5921;
	add.s32 	%r5939, %r5938, %r5922;
	add.s32 	%r5940, %r5939, %r5923;
	add.s32 	%r5941, %r5940, %r5924;
	add.s32 	%r5942, %r5941, %r5925;
	add.s32 	%r5943, %r5942, %r5926;
	add.s32 	%r5944, %r5943, %r5927;
	add.s32 	%r5945, %r5944, %r5928;
	add.s32 	%r5946, %r5945, %r5929;
	add.s32 	%r5947, %r5946, %r5930;
	add.s32 	%r5948, %r5947, %r5931;
	add.s32 	%r5949, %r5948, %r5932;
	add.s32 	%r5950, %r5949, %r5933;
	add.s32 	%r5951, %r5950, %r5934;
	add.s32 	%r5952, %r5951, %r5935;
	st.global.u32 	[%rd20], %r5952;
	ld.global.u32 	%r5953, [%rd18];
	ld.global.u32 	%r5954, [%rd18+4];
	ld.global.u32 	%r5955, [%rd18+8];
	ld.global.u32 	%r5956, [%rd18+12];
	ld.global.u32 	%r5957, [%rd18+16];
	ld.global.u32 	%r5958, [%rd18+20];
	ld.global.u32 	%r5959, [%rd18+24];
	ld.global.u32 	%r5960, [%rd18+28];
	ld.global.u32 	%r5961, [%rd18+32];
	ld.global.u32 	%r5962, [%rd18+36];
	ld.global.u32 	%r5963, [%rd18+40];
	ld.global.u32 	%r5964, [%rd18+44];
	ld.global.u32 	%r5965, [%rd18+48];
	ld.global.u32 	%r5966, [%rd18+52];
	ld.global.u32 	%r5967, [%rd18+56];
	ld.global.u32 	%r5968, [%rd18+60];
	add.s32 	%r5969, %r5952, %r12;
	add.s32 	%r5970, %r5969, %r5953;
	add.s32 	%r5971, %r5970, %r5954;
	add.s32 	%r5972, %r5971, %r5955;
	add.s32 	%r5973, %r5972, %r5956;
	add.s32 	%r5974, %r5973, %r5957;
	add.s32 	%r5975, %r5974, %r5958;
	add.s32 	%r5976, %r5975, %r5959;
	add.s32 	%r5977, %r5976, %r5960;
	add.s32 	%r5978, %r5977, %r5961;
	add.s32 	%r5979, %r5978, %r5962;
	add.s32 	%r5980, %r5979, %r5963;
	add.s32 	%r5981, %r5980, %r5964;
	add.s32 	%r5982, %r5981, %r5965;
	add.s32 	%r5983, %r5982, %r5966;
	add.s32 	%r5984, %r5983, %r5967;
	add.s32 	%r5985, %r5984, %r5968;
	st.global.u32 	[%rd18], %r5985;
	ld.global.u32 	%r5986, [%rd20];
	ld.global.u32 	%r5987, [%rd20+4];
	ld.global.u32 	%r5988, [%rd20+8];
	ld.global.u32 	%r5989, [%rd20+12];
	ld.global.u32 	%r5990, [%rd20+16];
	ld.global.u32 	%r5991, [%rd20+20];
	ld.global.u32 	%r5992, [%rd20+24];
	ld.global.u32 	%r5993, [%rd20+28];
	ld.global.u32 	%r5994, [%rd20+32];
	ld.global.u32 	%r5995, [%rd20+36];
	ld.global.u32 	%r5996, [%rd20+40];
	ld.global.u32 	%r5997, [%rd20+44];
	ld.global.u32 	%r5998, [%rd20+48];
	ld.global.u32 	%r5999, [%rd20+52];
	ld.global.u32 	%r6000, [%rd20+56];
	ld.global.u32 	%r6001, [%rd20+60];
	add.s32 	%r6002, %r5986, %r12;
	add.s32 	%r6003, %r6002, %r5985;
	add.s32 	%r6004, %r6003, %r5987;
	add.s32 	%r6005, %r6004, %r5988;
	add.s32 	%r6006, %r6005, %r5989;
	add.s32 	%r6007, %r6006, %r5990;
	add.s32 	%r6008, %r6007, %r5991;
	add.s32 	%r6009, %r6008, %r5992;
	add.s32 	%r6010, %r6009, %r5993;
	add.s32 	%r6011, %r6010, %r5994;
	add.s32 	%r6012, %r6011, %r5995;
	add.s32 	%r6013, %r6012, %r5996;
	add.s32 	%r6014, %r6013, %r5997;
	add.s32 	%r6015, %r6014, %r5998;
	add.s32 	%r6016, %r6015, %r5999;
	add.s32 	%r6017, %r6016, %r6000;
	add.s32 	%r6018, %r6017, %r6001;
	st.global.u32 	[%rd20], %r6018;
	ld.global.u32 	%r6019, [%rd18];
	ld.global.u32 	%r6020, [%rd18+4];
	ld.global.u32 	%r6021, [%rd18+8];
	ld.global.u32 	%r6022, [%rd18+12];
	ld.global.u32 	%r6023, [%rd18+16];
	ld.global.u32 	%r6024, [%rd18+20];
	ld.global.u32 	%r6025, [%rd18+24];
	ld.global.u32 	%r6026, [%rd18+28];
	ld.global.u32 	%r6027, [%rd18+32];
	ld.global.u32 	%r6028, [%rd18+36];
	ld.global.u32 	%r6029, [%rd18+40];
	ld.global.u32 	%r6030, [%rd18+44];
	ld.global.u32 	%r6031, [%rd18+48];
	ld.global.u32 	%r6032, [%rd18+52];
	ld.global.u32 	%r6033, [%rd18+56];
	ld.global.u32 	%r6034, [%rd18+60];
	add.s32 	%r6035, %r6018, %r12;
	add.s32 	%r6036, %r6035, %r6019;
	add.s32 	%r6037, %r6036, %r6020;
	add.s32 	%r6038, %r6037, %r6021;
	add.s32 	%r6039, %r6038, %r6022;
	add.s32 	%r6040, %r6039, %r6023;
	add.s32 	%r6041, %r6040, %r6024;
	add.s32 	%r6042, %r6041, %r6025;
	add.s32 	%r6043, %r6042, %r6026;
	add.s32 	%r6044, %r6043, %r6027;
	add.s32 	%r6045, %r6044, %r6028;
	add.s32 	%r6046, %r6045, %r6029;
	add.s32 	%r6047, %r6046, %r6030;
	add.s32 	%r6048, %r6047, %r6031;
	add.s32 	%r6049, %r6048, %r6032;
	add.s32 	%r6050, %r6049, %r6033;
	add.s32 	%r6051, %r6050, %r6034;
	st.global.u32 	[%rd18], %r6051;
	ld.global.u32 	%r6052, [%rd20];
	ld.global.u32 	%r6053, [%rd20+4];
	ld.global.u32 	%r6054, [%rd20+8];
	ld.global.u32 	%r6055, [%rd20+12];
	ld.global.u32 	%r6056, [%rd20+16];
	ld.global.u32 	%r6057, [%rd20+20];
	ld.global.u32 	%r6058, [%rd20+24];
	ld.global.u32 	%r6059, [%rd20+28];
	ld.global.u32 	%r6060, [%rd20+32];
	ld.global.u32 	%r6061, [%rd20+36];
	ld.global.u32 	%r6062, [%rd20+40];
	ld.global.u32 	%r6063, [%rd20+44];
	ld.global.u32 	%r6064, [%rd20+48];
	ld.global.u32 	%r6065, [%rd20+52];
	ld.global.u32 	%r6066, [%rd20+56];
	ld.global.u32 	%r6067, [%rd20+60];
	add.s32 	%r6068, %r6052, %r12;
	add.s32 	%r6069, %r6068, %r6051;
	add.s32 	%r6070, %r6069, %r6053;
	add.s32 	%r6071, %r6070, %r6054;
	add.s32 	%r6072, %r6071, %r6055;
	add.s32 	%r6073, %r6072, %r6056;
	add.s32 	%r6074, %r6073, %r6057;
	add.s32 	%r6075, %r6074, %r6058;
	add.s32 	%r6076, %r6075, %r6059;
	add.s32 	%r6077, %r6076, %r6060;
	add.s32 	%r6078, %r6077, %r6061;
	add.s32 	%r6079, %r6078, %r6062;
	add.s32 	%r6080, %r6079, %r6063;
	add.s32 	%r6081, %r6080, %r6064;
	add.s32 	%r6082, %r6081, %r6065;
	add.s32 	%r6083, %r6082, %r6066;
	add.s32 	%r6084, %r6083, %r6067;
	st.global.u32 	[%rd20], %r6084;
	ld.global.u32 	%r6085, [%rd18];
	ld.global.u32 	%r6086, [%rd18+4];
	ld.global.u32 	%r6087, [%rd18+8];
	ld.global.u32 	%r6088, [%rd18+12];
	ld.global.u32 	%r6089, [%rd18+16];
	ld.global.u32 	%r6090, [%rd18+20];
	ld.global.u32 	%r6091, [%rd18+24];
	ld.global.u32 	%r6092, [%rd18+28];
	ld.global.u32 	%r6093, [%rd18+32];
	ld.global.u32 	%r6094, [%rd18+36];
	ld.global.u32 	%r6095, [%rd18+40];
	ld.global.u32 	%r6096, [%rd18+44];
	ld.global.u32 	%r6097, [%rd18+48];
	ld.global.u32 	%r6098, [%rd18+52];
	ld.global.u32 	%r6099, [%rd18+56];
	ld.global.u32 	%r6100, [%rd18+60];
	add.s32 	%r6101, %r6084, %r12;
	add.s32 	%r6102, %r6101, %r6085;
	add.s32 	%r6103, %r6102, %r6086;
	add.s32 	%r6104, %r6103, %r6087;
	add.s32 	%r6105, %r6104, %r6088;
	add.s32 	%r6106, %r6105, %r6089;
	add.s32 	%r6107, %r6106, %r6090;
	add.s32 	%r6108, %r6107, %r6091;
	add.s32 	%r6109, %r6108, %r6092;
	add.s32 	%r6110, %r6109, %r6093;
	add.s32 	%r6111, %r6110, %r6094;
	add.s32 	%r6112, %r6111, %r6095;
	add.s32 	%r6113, %r6112, %r6096;
	add.s32 	%r6114, %r6113, %r6097;
	add.s32 	%r6115, %r6114, %r6098;
	add.s32 	%r6116, %r6115, %r6099;
	add.s32 	%r6117, %r6116, %r6100;
	st.global.u32 	[%rd18], %r6117;
	ld.global.u32 	%r6118, [%rd20];
	ld.global.u32 	%r6119, [%rd20+4];
	ld.global.u32 	%r6120, [%rd20+8];
	ld.global.u32 	%r6121, [%rd20+12];
	ld.global.u32 	%r6122, [%rd20+16];
	ld.global.u32 	%r6123, [%rd20+20];
	ld.global.u32 	%r6124, [%rd20+24];
	ld.global.u32 	%r6125, [%rd20+28];
	ld.global.u32 	%r6126, [%rd20+32];
	ld.global.u32 	%r6127, [%rd20+36];
	ld.global.u32 	%r6128, [%rd20+40];
	ld.global.u32 	%r6129, [%rd20+44];
	ld.global.u32 	%r6130, [%rd20+48];
	ld.global.u32 	%r6131, [%rd20+52];
	ld.global.u32 	%r6132, [%rd20+56];
	ld.global.u32 	%r6133, [%rd20+60];
	add.s32 	%r6134, %r6118, %r12;
	add.s32 	%r6135, %r6134, %r6117;
	add.s32 	%r6136, %r6135, %r6119;
	add.s32 	%r6137, %r6136, %r6120;
	add.s32 	%r6138, %r6137, %r6121;
	add.s32 	%r6139, %r6138, %r6122;
	add.s32 	%r6140, %r6139, %r6123;
	add.s32 	%r6141, %r6140, %r6124;
	add.s32 	%r6142, %r6141, %r6125;
	add.s32 	%r6143, %r6142, %r6126;
	add.s32 	%r6144, %r6143, %r6127;
	add.s32 	%r6145, %r6144, %r6128;
	add.s32 	%r6146, %r6145, %r6129;
	add.s32 	%r6147, %r6146, %r6130;
	add.s32 	%r6148, %r6147, %r6131;
	add.s32 	%r6149, %r6148, %r6132;
	add.s32 	%r6150, %r6149, %r6133;
	st.global.u32 	[%rd20], %r6150;
	ld.global.u32 	%r6151, [%rd18];
	ld.global.u32 	%r6152, [%rd18+4];
	ld.global.u32 	%r6153, [%rd18+8];
	ld.global.u32 	%r6154, [%rd18+12];
	ld.global.u32 	%r6155, [%rd18+16];
	ld.global.u32 	%r6156, [%rd18+20];
	ld.global.u32 	%r6157, [%rd18+24];
	ld.global.u32 	%r6158, [%rd18+28];
	ld.global.u32 	%r6159, [%rd18+32];
	ld.global.u32 	%r6160, [%rd18+36];
	ld.global.u32 	%r6161, [%rd18+40];
	ld.global.u32 	%r6162, [%rd18+44];
	ld.global.u32 	%r6163, [%rd18+48];
	ld.global.u32 	%r6164, [%rd18+52];
	ld.global.u32 	%r6165, [%rd18+56];
	ld.global.u32 	%r6166, [%rd18+60];
	add.s32 	%r6167, %r6150, %r12;
	add.s32 	%r6168, %r6167, %r6151;
	add.s32 	%r6169, %r6168, %r6152;
	add.s32 	%r6170, %r6169, %r6153;
	add.s32 	%r6171, %r6170, %r6154;
	add.s32 	%r6172, %r6171, %r6155;
	add.s32 	%r6173, %r6172, %r6156;
	add.s32 	%r6174, %r6173, %r6157;
	add.s32 	%r6175, %r6174, %r6158;
	add.s32 	%r6176, %r6175, %r6159;
	add.s32 	%r6177, %r6176, %r6160;
	add.s32 	%r6178, %r6177, %r6161;
	add.s32 	%r6179, %r6178, %r6162;
	add.s32 	%r6180, %r6179, %r6163;
	add.s32 	%r6181, %r6180, %r6164;
	add.s32 	%r6182, %r6181, %r6165;
	add.s32 	%r6183, %r6182, %r6166;
	st.global.u32 	[%rd18], %r6183;
	ld.global.u32 	%r6184, [%rd20];
	ld.global.u32 	%r6185, [%rd20+4];
	ld.global.u32 	%r6186, [%rd20+8];
	ld.global.u32 	%r6187, [%rd20+12];
	ld.global.u32 	%r6188, [%rd20+16];
	ld.global.u32 	%r6189, [%rd20+20];
	ld.global.u32 	%r6190, [%rd20+24];
	ld.global.u32 	%r6191, [%rd20+28];
	ld.global.u32 	%r6192, [%rd20+32];
	ld.global.u32 	%r6193, [%rd20+36];
	ld.global.u32 	%r6194, [%rd20+40];
	ld.global.u32 	%r6195, [%rd20+44];
	ld.global.u32 	%r6196, [%rd20+48];
	ld.global.u32 	%r6197, [%rd20+52];
	ld.global.u32 	%r6198, [%rd20+56];
	ld.global.u32 	%r6199, [%rd20+60];
	add.s32 	%r6200, %r6184, %r12;
	add.s32 	%r6201, %r6200, %r6183;
	add.s32 	%r6202, %r6201, %r6185;
	add.s32 	%r6203, %r6202, %r6186;
	add.s32 	%r6204, %r6203, %r6187;
	add.s32 	%r6205, %r6204, %r6188;
	add.s32 	%r6206, %r6205, %r6189;
	add.s32 	%r6207, %r6206, %r6190;
	add.s32 	%r6208, %r6207, %r6191;
	add.s32 	%r6209, %r6208, %r6192;
	add.s32 	%r6210, %r6209, %r6193;
	add.s32 	%r6211, %r6210, %r6194;
	add.s32 	%r6212, %r6211, %r6195;
	add.s32 	%r6213, %r6212, %r6196;
	add.s32 	%r6214, %r6213, %r6197;
	add.s32 	%r6215, %r6214, %r6198;
	add.s32 	%r6216, %r6215, %r6199;
	st.global.u32 	[%rd20], %r6216;
	ld.global.u32 	%r6217, [%rd18];
	ld.global.u32 	%r6218, [%rd18+4];
	ld.global.u32 	%r6219, [%rd18+8];
	ld.global.u32 	%r6220, [%rd18+12];
	ld.global.u32 	%r6221, [%rd18+16];
	ld.global.u32 	%r6222, [%rd18+20];
	ld.global.u32 	%r6223, [%rd18+24];
	ld.global.u32 	%r6224, [%rd18+28];
	ld.global.u32 	%r6225, [%rd18+32];
	ld.global.u32 	%r6226, [%rd18+36];
	ld.global.u32 	%r6227, [%rd18+40];
	ld.global.u32 	%r6228, [%rd18+44];
	ld.global.u32 	%r6229, [%rd18+48];
	ld.global.u32 	%r6230, [%rd18+52];
	ld.global.u32 	%r6231, [%rd18+56];
	ld.global.u32 	%r6232, [%rd18+60];
	add.s32 	%r6233, %r6216, %r12;
	add.s32 	%r6234, %r6233, %r6217;
	add.s32 	%r6235, %r6234, %r6218;
	add.s32 	%r6236, %r6235, %r6219;
	add.s32 	%r6237, %r6236, %r6220;
	add.s32 	%r6238, %r6237, %r6221;
	add.s32 	%r6239, %r6238, %r6222;
	add.s32 	%r6240, %r6239, %r6223;
	add.s32 	%r6241, %r6240, %r6224;
	add.s32 	%r6242, %r6241, %r6225;
	add.s32 	%r6243, %r6242, %r6226;
	add.s32 	%r6244, %r6243, %r6227;
	add.s32 	%r6245, %r6244, %r6228;
	add.s32 	%r6246, %r6245, %r6229;
	add.s32 	%r6247, %r6246, %r6230;
	add.s32 	%r6248, %r6247, %r6231;
	add.s32 	%r6249, %r6248, %r6232;
	st.global.u32 	[%rd18], %r6249;
	ld.global.u32 	%r6250, [%rd20];
	ld.global.u32 	%r6251, [%rd20+4];
	ld.global.u32 	%r6252, [%rd20+8];
	ld.global.u32 	%r6253, [%rd20+12];
	ld.global.u32 	%r6254, [%rd20+16];
	ld.global.u32 	%r6255, [%rd20+20];
	ld.global.u32 	%r6256, [%rd20+24];
	ld.global.u32 	%r6257, [%rd20+28];
	ld.global.u32 	%r6258, [%rd20+32];
	ld.global.u32 	%r6259, [%rd20+36];
	ld.global.u32 	%r6260, [%rd20+40];
	ld.global.u32 	%r6261, [%rd20+44];
	ld.global.u32 	%r6262, [%rd20+48];
	ld.global.u32 	%r6263, [%rd20+52];
	ld.global.u32 	%r6264, [%rd20+56];
	ld.global.u32 	%r6265, [%rd20+60];
	add.s32 	%r6266, %r6250, %r12;
	add.s32 	%r6267, %r6266, %r6249;
	add.s32 	%r6268, %r6267, %r6251;
	add.s32 	%r6269, %r6268, %r6252;
	add.s32 	%r6270, %r6269, %r6253;
	add.s32 	%r6271, %r6270, %r6254;
	add.s32 	%r6272, %r6271, %r6255;
	add.s32 	%r6273, %r6272, %r6256;
	add.s32 	%r6274, %r6273, %r6257;
	add.s32 	%r6275, %r6274, %r6258;
	add.s32 	%r6276, %r6275, %r6259;
	add.s32 	%r6277, %r6276, %r6260;
	add.s32 	%r6278, %r6277, %r6261;
	add.s32 	%r6279, %r6278, %r6262;
	add.s32 	%r6280, %r6279, %r6263;
	add.s32 	%r6281, %r6280, %r6264;
	add.s32 	%r6282, %r6281, %r6265;
	st.global.u32 	[%rd20], %r6282;
	ld.global.u32 	%r6283, [%rd18];
	ld.global.u32 	%r6284, [%rd18+4];
	ld.global.u32 	%r6285, [%rd18+8];
	ld.global.u32 	%r6286, [%rd18+12];
	ld.global.u32 	%r6287, [%rd18+16];
	ld.global.u32 	%r6288, [%rd18+20];
	ld.global.u32 	%r6289, [%rd18+24];
	ld.global.u32 	%r6290, [%rd18+28];
	ld.global.u32 	%r6291, [%rd18+32];
	ld.global.u32 	%r6292, [%rd18+36];
	ld.global.u32 	%r6293, [%rd18+40];
	ld.global.u32 	%r6294, [%rd18+44];
	ld.global.u32 	%r6295, [%rd18+48];
	ld.global.u32 	%r6296, [%rd18+52];
	ld.global.u32 	%r6297, [%rd18+56];
	ld.global.u32 	%r6298, [%rd18+60];
	add.s32 	%r6299, %r6282, %r12;
	add.s32 	%r6300, %r6299, %r6283;
	add.s32 	%r6301, %r6300, %r6284;
	add.s32 	%r6302, %r6301, %r6285;
	add.s32 	%r6303, %r6302, %r6286;
	add.s32 	%r6304, %r6303, %r6287;
	add.s32 	%r6305, %r6304, %r6288;
	add.s32 	%r6306, %r6305, %r6289;
	add.s32 	%r6307, %r6306, %r6290;
	add.s32 	%r6308, %r6307, %r6291;
	add.s32 	%r6309, %r6308, %r6292;
	add.s32 	%r6310, %r6309, %r6293;
	add.s32 	%r6311, %r6310, %r6294;
	add.s32 	%r6312, %r6311, %r6295;
	add.s32 	%r6313, %r6312, %r6296;
	add.s32 	%r6314, %r6313, %r6297;
	add.s32 	%r6315, %r6314, %r6298;
	st.global.u32 	[%rd18], %r6315;
	ld.global.u32 	%r6316, [%rd20];
	ld.global.u32 	%r6317, [%rd20+4];
	ld.global.u32 	%r6318, [%rd20+8];
	ld.global.u32 	%r6319, [%rd20+12];
	ld.global.u32 	%r6320, [%rd20+16];
	ld.global.u32 	%r6321, [%rd20+20];
	ld.global.u32 	%r6322, [%rd20+24];
	ld.global.u32 	%r6323, [%rd20+28];
	ld.global.u32 	%r6324, [%rd20+32];
	ld.global.u32 	%r6325, [%rd20+36];
	ld.global.u32 	%r6326, [%rd20+40];
	ld.global.u32 	%r6327, [%rd20+44];
	ld.global.u32 	%r6328, [%rd20+48];
	ld.global.u32 	%r6329, [%rd20+52];
	ld.global.u32 	%r6330, [%rd20+56];
	ld.global.u32 	%r6331, [%rd20+60];
	add.s32 	%r6332, %r6316, %r12;
	add.s32 	%r6333, %r6332, %r6315;
	add.s32 	%r6334, %r6333, %r6317;
	add.s32 	%r6335, %r6334, %r6318;
	add.s32 	%r6336, %r6335, %r6319;
	add.s32 	%r6337, %r6336, %r6320;
	add.s32 	%r6338, %r6337, %r6321;
	add.s32 	%r6339, %r6338, %r6322;
	add.s32 	%r6340, %r6339, %r6323;
	add.s32 	%r6341, %r6340, %r6324;
	add.s32 	%r6342, %r6341, %r6325;
	add.s32 	%r6343, %r6342, %r6326;
	add.s32 	%r6344, %r6343, %r6327;
	add.s32 	%r6345, %r6344, %r6328;
	add.s32 	%r6346, %r6345, %r6329;
	add.s32 	%r6347, %r6346, %r6330;
	add.s32 	%r6348, %r6347, %r6331;
	st.global.u32 	[%rd20], %r6348;
	ld.global.u32 	%r6349, [%rd18];
	ld.global.u32 	%r6350, [%rd18+4];
	ld.global.u32 	%r6351, [%rd18+8];
	ld.global.u32 	%r6352, [%rd18+12];
	ld.global.u32 	%r6353, [%rd18+16];
	ld.global.u32 	%r6354, [%rd18+20];
	ld.global.u32 	%r6355, [%rd18+24];
	ld.global.u32 	%r6356, [%rd18+28];
	ld.global.u32 	%r6357, [%rd18+32];
	ld.global.u32 	%r6358, [%rd18+36];
	ld.global.u32 	%r6359, [%rd18+40];
	ld.global.u32 	%r6360, [%rd18+44];
	ld.global.u32 	%r6361, [%rd18+48];
	ld.global.u32 	%r6362, [%rd18+52];
	ld.global.u32 	%r6363, [%rd18+56];
	ld.global.u32 	%r6364, [%rd18+60];
	add.s32 	%r6365, %r6348, %r12;
	add.s32 	%r6366, %r6365, %r6349;
	add.s32 	%r6367, %r6366, %r6350;
	add.s32 	%r6368, %r6367, %r6351;
	add.s32 	%r6369, %r6368, %r6352;
	add.s32 	%r6370, %r6369, %r6353;
	add.s32 	%r6371, %r6370, %r6354;
	add.s32 	%r6372, %r6371, %r6355;
	add.s32 	%r6373, %r6372, %r6356;
	add.s32 	%r6374, %r6373, %r6357;
	add.s32 	%r6375, %r6374, %r6358;
	add.s32 	%r6376, %r6375, %r6359;
	add.s32 	%r6377, %r6376, %r6360;
	add.s32 	%r6378, %r6377, %r6361;
	add.s32 	%r6379, %r6378, %r6362;
	add.s32 	%r6380, %r6379, %r6363;
	add.s32 	%r6381, %r6380, %r6364;
	st.global.u32 	[%rd18], %r6381;
	ld.global.u32 	%r6382, [%rd20];
	ld.global.u32 	%r6383, [%rd20+4];
	ld.global.u32 	%r6384, [%rd20+8];
	ld.global.u32 	%r6385, [%rd20+12];
	ld.global.u32 	%r6386, [%rd20+16];
	ld.global.u32 	%r6387, [%rd20+20];
	ld.global.u32 	%r6388, [%rd20+24];
	ld.global.u32 	%r6389, [%rd20+28];
	ld.global.u32 	%r6390, [%rd20+32];
	ld.global.u32 	%r6391, [%rd20+36];
	ld.global.u32 	%r6392, [%rd20+40];
	ld.global.u32 	%r6393, [%rd20+44];
	ld.global.u32 	%r6394, [%rd20+48];
	ld.global.u32 	%r6395, [%rd20+52];
	ld.global.u32 	%r6396, [%rd20+56];
	ld.global.u32 	%r6397, [%rd20+60];
	add.s32 	%r6398, %r6382, %r12;
	add.s32 	%r6399, %r6398, %r6381;
	add.s32 	%r6400, %r6399, %r6383;
	add.s32 	%r6401, %r6400, %r6384;
	add.s32 	%r6402, %r6401, %r6385;
	add.s32 	%r6403, %r6402, %r6386;
	add.s32 	%r6404, %r6403, %r6387;
	add.s32 	%r6405, %r6404, %r6388;
	add.s32 	%r6406, %r6405, %r6389;
	add.s32 	%r6407, %r6406, %r6390;
	add.s32 	%r6408, %r6407, %r6391;
	add.s32 	%r6409, %r6408, %r6392;
	add.s32 	%r6410, %r6409, %r6393;
	add.s32 	%r6411, %r6410, %r6394;
	add.s32 	%r6412, %r6411, %r6395;
	add.s32 	%r6413, %r6412, %r6396;
	add.s32 	%r6414, %r6413, %r6397;
	st.global.u32 	[%rd20], %r6414;
	ld.global.u32 	%r6415, [%rd18];
	ld.global.u32 	%r6416, [%rd18+4];
	ld.global.u32 	%r6417, [%rd18+8];
	ld.global.u32 	%r6418, [%rd18+12];
	ld.global.u32 	%r6419, [%rd18+16];
	ld.global.u32 	%r6420, [%rd18+20];
	ld.global.u32 	%r6421, [%rd18+24];
	ld.global.u32 	%r6422, [%rd18+28];
	ld.global.u32 	%r6423, [%rd18+32];
	ld.global.u32 	%r6424, [%rd18+36];
	ld.global.u32 	%r6425, [%rd18+40];
	ld.global.u32 	%r6426, [%rd18+44];
	ld.global.u32 	%r6427, [%rd18+48];
	ld.global.u32 	%r6428, [%rd18+52];
	ld.global.u32 	%r6429, [%rd18+56];
	ld.global.u32 	%r6430, [%rd18+60];
	add.s32 	%r6431, %r6414, %r12;
	add.s32 	%r6432, %r6431, %r6415;
	add.s32 	%r6433, %r6432, %r6416;
	add.s32 	%r6434, %r6433, %r6417;
	add.s32 	%r6435, %r6434, %r6418;
	add.s32 	%r6436, %r6435, %r6419;
	add.s32 	%r6437, %r6436, %r6420;
	add.s32 	%r6438, %r6437, %r6421;
	add.s32 	%r6439, %r6438, %r6422;
	add.s32 	%r6440, %r6439, %r6423;
	add.s32 	%r6441, %r6440, %r6424;
	add.s32 	%r6442, %r6441, %r6425;
	add.s32 	%r6443, %r6442, %r6426;
	add.s32 	%r6444, %r6443, %r6427;
	add.s32 	%r6445, %r6444, %r6428;
	add.s32 	%r6446, %r6445, %r6429;
	add.s32 	%r6447, %r6446, %r6430;
	st.global.u32 	[%rd18], %r6447;
	ld.global.u32 	%r6448, [%rd20];
	ld.global.u32 	%r6449, [%rd20+4];
	ld.global.u32 	%r6450, [%rd20+8];
	ld.global.u32 	%r6451, [%rd20+12];
	ld.global.u32 	%r6452, [%rd20+16];
	ld.global.u32 	%r6453, [%rd20+20];
	ld.global.u32 	%r6454, [%rd20+24];
	ld.global.u32 	%r6455, [%rd20+28];
	ld.global.u32 	%r6456, [%rd20+32];
	ld.global.u32 	%r6457, [%rd20+36];
	ld.global.u32 	%r6458, [%rd20+40];
	ld.global.u32 	%r6459, [%rd20+44];
	ld.global.u32 	%r6460, [%rd20+48];
	ld.global.u32 	%r6461, [%rd20+52];
	ld.global.u32 	%r6462, [%rd20+56];
	ld.global.u32 	%r6463, [%rd20+60];
	add.s32 	%r6464, %r6448, %r12;
	add.s32 	%r6465, %r6464, %r6447;
	add.s32 	%r6466, %r6465, %r6449;
	add.s32 	%r6467, %r6466, %r6450;
	add.s32 	%r6468, %r6467, %r6451;
	add.s32 	%r6469, %r6468, %r6452;
	add.s32 	%r6470, %r6469, %r6453;
	add.s32 	%r6471, %r6470, %r6454;
	add.s32 	%r6472, %r6471, %r6455;
	add.s32 	%r6473, %r6472, %r6456;
	add.s32 	%r6474, %r6473, %r6457;
	add.s32 	%r6475, %r6474, %r6458;
	add.s32 	%r6476, %r6475, %r6459;
	add.s32 	%r6477, %r6476, %r6460;
	add.s32 	%r6478, %r6477, %r6461;
	add.s32 	%r6479, %r6478, %r6462;
	add.s32 	%r6480, %r6479, %r6463;
	st.global.u32 	[%rd20], %r6480;
	ld.global.u32 	%r6481, [%rd18];
	ld.global.u32 	%r6482, [%rd18+4];
	ld.global.u32 	%r6483, [%rd18+8];
	ld.global.u32 	%r6484, [%rd18+12];
	ld.global.u32 	%r6485, [%rd18+16];
	ld.global.u32 	%r6486, [%rd18+20];
	ld.global.u32 	%r6487, [%rd18+24];
	ld.global.u32 	%r6488, [%rd18+28];
	ld.global.u32 	%r6489, [%rd18+32];
	ld.global.u32 	%r6490, [%rd18+36];
	ld.global.u32 	%r6491, [%rd18+40];
	ld.global.u32 	%r6492, [%rd18+44];
	ld.global.u32 	%r6493, [%rd18+48];
	ld.global.u32 	%r6494, [%rd18+52];
	ld.global.u32 	%r6495, [%rd18+56];
	ld.global.u32 	%r6496, [%rd18+60];
	add.s32 	%r6497, %r6480, %r12;
	add.s32 	%r6498, %r6497, %r6481;
	add.s32 	%r6499, %r6498, %r6482;
	add.s32 	%r6500, %r6499, %r6483;
	add.s32 	%r6501, %r6500, %r6484;
	add.s32 	%r6502, %r6501, %r6485;
	add.s32 	%r6503, %r6502, %r6486;
	add.s32 	%r6504, %r6503, %r6487;
	add.s32 	%r6505, %r6504, %r6488;
	add.s32 	%r6506, %r6505, %r6489;
	add.s32 	%r6507, %r6506, %r6490;
	add.s32 	%r6508, %r6507, %r6491;
	add.s32 	%r6509, %r6508, %r6492;
	add.s32 	%r6510, %r6509, %r6493;
	add.s32 	%r6511, %r6510, %r6494;
	add.s32 	%r6512, %r6511, %r6495;
	add.s32 	%r6513, %r6512, %r6496;
	st.global.u32 	[%rd18], %r6513;
	ld.global.u32 	%r6514, [%rd20];
	ld.global.u32 	%r6515, [%rd20+4];
	ld.global.u32 	%r6516, [%rd20+8];
	ld.global.u32 	%r6517, [%rd20+12];
	ld.global.u32 	%r6518, [%rd20+16];
	ld.global.u32 	%r6519, [%rd20+20];
	ld.global.u32 	%r6520, [%rd20+24];
	ld.global.u32 	%r6521, [%rd20+28];
	ld.global.u32 	%r6522, [%rd20+32];
	ld.global.u32 	%r6523, [%rd20+36];
	ld.global.u32 	%r6524, [%rd20+40];
	ld.global.u32 	%r6525, [%rd20+44];
	ld.global.u32 	%r6526, [%rd20+48];
	ld.global.u32 	%r6527, [%rd20+52];
	ld.global.u32 	%r6528, [%rd20+56];
	ld.global.u32 	%r6529, [%rd20+60];
	add.s32 	%r6530, %r6514, %r12;
	add.s32 	%r6531, %r6530, %r6513;
	add.s32 	%r6532, %r6531, %r6515;
	add.s32 	%r6533, %r6532, %r6516;
	add.s32 	%r6534, %r6533, %r6517;
	add.s32 	%r6535, %r6534, %r6518;
	add.s32 	%r6536, %r6535, %r6519;
	add.s32 	%r6537, %r6536, %r6520;
	add.s32 	%r6538, %r6537, %r6521;
	add.s32 	%r6539, %r6538, %r6522;
	add.s32 	%r6540, %r6539, %r6523;
	add.s32 	%r6541, %r6540, %r6524;
	add.s32 	%r6542, %r6541, %r6525;
	add.s32 	%r6543, %r6542, %r6526;
	add.s32 	%r6544, %r6543, %r6527;
	add.s32 	%r6545, %r6544, %r6528;
	add.s32 	%r6546, %r6545, %r6529;
	st.global.u32 	[%rd20], %r6546;
	ld.global.u32 	%r6547, [%rd18];
	ld.global.u32 	%r6548, [%rd18+4];
	ld.global.u32 	%r6549, [%rd18+8];
	ld.global.u32 	%r6550, [%rd18+12];
	ld.global.u32 	%r6551, [%rd18+16];
	ld.global.u32 	%r6552, [%rd18+20];
	ld.global.u32 	%r6553, [%rd18+24];
	ld.global.u32 	%r6554, [%rd18+28];
	ld.global.u32 	%r6555, [%rd18+32];
	ld.global.u32 	%r6556, [%rd18+36];
	ld.global.u32 	%r6557, [%rd18+40];
	ld.global.u32 	%r6558, [%rd18+44];
	ld.global.u32 	%r6559, [%rd18+48];
	ld.global.u32 	%r6560, [%rd18+52];
	ld.global.u32 	%r6561, [%rd18+56];
	ld.global.u32 	%r6562, [%rd18+60];
	add.s32 	%r6563, %r6546, %r12;
	add.s32 	%r6564, %r6563, %r6547;
	add.s32 	%r6565, %r6564, %r6548;
	add.s32 	%r6566, %r6565, %r6549;
	add.s32 	%r6567, %r6566, %r6550;
	add.s32 	%r6568, %r6567, %r6551;
	add.s32 	%r6569, %r6568, %r6552;
	add.s32 	%r6570, %r6569, %r6553;
	add.s32 	%r6571, %r6570, %r6554;
	add.s32 	%r6572, %r6571, %r6555;
	add.s32 	%r6573, %r6572, %r6556;
	add.s32 	%r6574, %r6573, %r6557;
	add.s32 	%r6575, %r6574, %r6558;
	add.s32 	%r6576, %r6575, %r6559;
	add.s32 	%r6577, %r6576, %r6560;
	add.s32 	%r6578, %r6577, %r6561;
	add.s32 	%r6579, %r6578, %r6562;
	st.global.u32 	[%rd18], %r6579;
	ld.global.u32 	%r6580, [%rd20];
	ld.global.u32 	%r6581, [%rd20+4];
	ld.global.u32 	%r6582, [%rd20+8];
	ld.global.u32 	%r6583, [%rd20+12];
	ld.global.u32 	%r6584, [%rd20+16];
	ld.global.u32 	%r6585, [%rd20+20];
	ld.global.u32 	%r6586, [%rd20+24];
	ld.global.u32 	%r6587, [%rd20+28];
	ld.global.u32 	%r6588, [%rd20+32];
	ld.global.u32 	%r6589, [%rd20+36];
	ld.global.u32 	%r6590, [%rd20+40];
	ld.global.u32 	%r6591, [%rd20+44];
	ld.global.u32 	%r6592, [%rd20+48];
	ld.global.u32 	%r6593, [%rd20+52];
	ld.global.u32 	%r6594, [%rd20+56];
	ld.global.u32 	%r6595, [%rd20+60];
	add.s32 	%r6596, %r6580, %r12;
	add.s32 	%r6597, %r6596, %r6579;
	add.s32 	%r6598, %r6597, %r6581;
	add.s32 	%r6599, %r6598, %r6582;
	add.s32 	%r6600, %r6599, %r6583;
	add.s32 	%r6601, %r6600, %r6584;
	add.s32 	%r6602, %r6601, %r6585;
	add.s32 	%r6603, %r6602, %r6586;
	add.s32 	%r6604, %r6603, %r6587;
	add.s32 	%r6605, %r6604, %r6588;
	add.s32 	%r6606, %r6605, %r6589;
	add.s32 	%r6607, %r6606, %r6590;
	add.s32 	%r6608, %r6607, %r6591;
	add.s32 	%r6609, %r6608, %r6592;
	add.s32 	%r6610, %r6609, %r6593;
	add.s32 	%r6611, %r6610, %r6594;
	add.s32 	%r6683, %r6611, %r6595;
	st.global.u32 	[%rd20], %r6683;
	add.s64 	%rd34, %rd34, 100;
	setp.eq.s64 	%p3, %rd35, 100;
	selp.b64 	%rd21, 0, %rd35, %p3;
	sub.s64 	%rd22, %rd33, %rd21;
	setp.ne.s64 	%p4, %rd34, %rd22;
	@%p4 bra 	$L__BB0_3;
$L__BB0_4:
	setp.eq.s64 	%p5, %rd35, 100;
	@%p5 bra 	$L__BB0_7;
	mov.u32 	%r6612, %ntid.x;
	mov.u32 	%r6613, %ctaid.x;
	mov.u32 	%r6614, %tid.x;
	mad.lo.s32 	%r6615, %r6612, %r6613, %r6614;
	shl.b32 	%r6616, %r6615, 4;
	mul.wide.u32 	%rd24, %r6616, 4;
$L__BB0_6:
	.pragma "nounroll";
	ld.param.u64 	%rd31, [_Z12PowerKernal2PjS_y_param_1];
	ld.param.u64 	%rd29, [_Z12PowerKernal2PjS_y_param_0];
	cvta.to.global.u64 	%rd23, %rd29;
	add.s64 	%rd25, %rd23, %rd24;
	ld.global.u32 	%r6617, [%rd25];
	ld.global.u32 	%r6618, [%rd25+4];
	ld.global.u32 	%r6619, [%rd25+8];
	ld.global.u32 	%r6620, [%rd25+12];
	ld.global.u32 	%r6621, [%rd25+16];
	ld.global.u32 	%r6622, [%rd25+20];
	ld.global.u32 	%r6623, [%rd25+24];
	ld.global.u32 	%r6624, [%rd25+28];
	ld.global.u32 	%r6625, [%rd25+32];
	ld.global.u32 	%r6626, [%rd25+36];
	ld.global.u32 	%r6627, [%rd25+40];
	ld.global.u32 	%r6628, [%rd25+44];
	ld.global.u32 	%r6629, [%rd25+48];
	ld.global.u32 	%r6630, [%rd25+52];
	ld.global.u32 	%r6631, [%rd25+56];
	ld.global.u32 	%r6632, [%rd25+60];
	add.s32 	%r6633, %r6683, %r6616;
	add.s32 	%r6634, %r6633, %r6617;
	add.s32 	%r6635, %r6634, %r6618;
	add.s32 	%r6636, %r6635, %r6619;
	add.s32 	%r6637, %r6636, %r6620;
	add.s32 	%r6638, %r6637, %r6621;
	add.s32 	%r6639, %r6638, %r6622;
	add.s32 	%r6640, %r6639, %r6623;
	add.s32 	%r6641, %r6640, %r6624;
	add.s32 	%r6642, %r6641, %r6625;
	add.s32 	%r6643, %r6642, %r6626;
	add.s32 	%r6644, %r6643, %r6627;
	add.s32 	%r6645, %r6644, %r6628;
	add.s32 	%r6646, %r6645, %r6629;
	add.s32 	%r6647, %r6646, %r6630;
	add.s32 	%r6648, %r6647, %r6631;
	add.s32 	%r6649, %r6648, %r6632;
	st.global.u32 	[%rd25], %r6649;
	cvta.to.global.u64 	%rd26, %rd31;
	add.s64 	%rd27, %rd26, %rd24;
	ld.global.u32 	%r6650, [%rd27];
	ld.global.u32 	%r6651, [%rd27+4];
	ld.global.u32 	%r6652, [%rd27+8];
	ld.global.u32 	%r6653, [%rd27+12];
	ld.global.u32 	%r6654, [%rd27+16];
	ld.global.u32 	%r6655, [%rd27+20];
	ld.global.u32 	%r6656, [%rd27+24];
	ld.global.u32 	%r6657, [%rd27+28];
	ld.global.u32 	%r6658, [%rd27+32];
	ld.global.u32 	%r6659, [%rd27+36];
	ld.global.u32 	%r6660, [%rd27+40];
	ld.global.u32 	%r6661, [%rd27+44];
	ld.global.u32 	%r6662, [%rd27+48];
	ld.global.u32 	%r6663, [%rd27+52];
	ld.global.u32 	%r6664, [%rd27+56];
	ld.global.u32 	%r6665, [%rd27+60];
	add.s32 	%r6666, %r6650, %r6616;
	add.s32 	%r6667, %r6666, %r6649;
	add.s32 	%r6668, %r6667, %r6651;
	add.s32 	%r6669, %r6668, %r6652;
	add.s32 	%r6670, %r6669, %r6653;
	add.s32 	%r6671, %r6670, %r6654;
	add.s32 	%r6672, %r6671, %r6655;
	add.s32 	%r6673, %r6672, %r6656;
	add.s32 	%r6674, %r6673, %r6657;
	add.s32 	%r6675, %r6674, %r6658;
	add.s32 	%r6676, %r6675, %r6659;
	add.s32 	%r6677, %r6676, %r6660;
	add.s32 	%r6678, %r6677, %r6661;
	add.s32 	%r6679, %r6678, %r6662;
	add.s32 	%r6680, %r6679, %r6663;
	add.s32 	%r6681, %r6680, %r6664;
	add.s32 	%r6683, %r6681, %r6665;
	st.global.u32 	[%rd27], %r6683;
	add.s64 	%rd35, %rd35, -1;
	setp.ne.s64 	%p6, %rd35, 0;
	@%p6 bra 	$L__BB0_6;
$L__BB0_7:
	ret;

}


// ===== COMPILED SASS (sm_100) =====

	.target	sm_100

	.elftype	@"ET_EXEC"


//--------------------- .note.nv.tkinfo           --------------------------
	.section	.note.nv.tkinfo,"",@"SHT_NOTE"
	.sectionflags	@"SHF_NOTE_NV_TKINFO"
	.tkinfo
        /*0018*/ 	.word	0x00000002
        /*0030*/ 	.string	""
        /*0030*/ 	.string	"ptxas"
        /*0030*/ 	.string	"Cuda compilation tools, release 13.0, V13.0.88"
        /*0030*/ 	.string	"Build cuda_13.0.r13.0/compiler.36424714_0"
        /*0030*/ 	.string	"-arch sm_100 -m 64 "



//--------------------- .note.nv.cuinfo           --------------------------
	.section	.note.nv.cuinfo,"",@"SHT_NOTE"
	.sectionflags	@"SHF_NOTE_NV_CUINFO"
        /*0018*/ 	.short	0x0002
        /*001a*/ 	.short	0x0064
        /*001c*/ 	.short	0x0082
	.zero		2


//--------------------- .nv.info                  --------------------------
	.section	.nv.info,"",@"SHT_CUDA_INFO"
	.align	4


	//----- nvinfo : EIATTR_REGCOUNT
	.align		4
        /*0000*/ 	.byte	0x04, 0x2f
        /*0002*/ 	.short	(.L_1 - .L_0)
	.align		4
.L_0:
        /*0004*/ 	.word	index@(_Z12PowerKernal2PjS_y)
        /*0008*/ 	.word	0x0000001b


	//----- nvinfo : EIATTR_FRAME_SIZE
	.align		4
.L_1:
        /*000c*/ 	.byte	0x04, 0x11
        /*000e*/ 	.short	(.L_3 - .L_2)
	.align		4
.L_2:
        /*0010*/ 	.word	index@(_Z12PowerKernal2PjS_y)
        /*0014*/ 	.word	0x00000000


	//----- nvinfo : EIATTR_MIN_STACK_SIZE
	.align		4
.L_3:
        /*0018*/ 	.byte	0x04, 0x12
        /*001a*/ 	.short	(.L_5 - .L_4)
	.align		4
.L_4:
        /*001c*/ 	.word	index@(_Z12PowerKernal2PjS_y)
        /*0020*/ 	.word	0x00000000
.L_5:


//--------------------- .nv.compat                --------------------------
	.section	.nv.compat,"",@"SHT_CUDA_COMPAT_INFO"
	.align	4
        /*0000*/ 	.byte	0x02, 0x09, 0x00, 0x00, 0x02, 0x02, 0x01, 0x00, 0x02, 0x05, 0x05, 0x00, 0x03, 0x07, 0x01, 0x01
        /*0010*/ 	.byte	0x02, 0x03, 0x00, 0x00, 0x02, 0x06, 0x01, 0x00, 0x04, 0x0b, 0x08, 0x00, 0x09, 0x00, 0x00, 0x00
        /*0020*/ 	.byte	0x00, 0x00, 0x00, 0x00


//--------------------- .nv.info._Z12PowerKernal2PjS_y --------------------------
	.section	.nv.info._Z12PowerKernal2PjS_y,"",@"SHT_CUDA_INFO"
	.sectionflags	@""
	.align	4


	//----- nvinfo : EIATTR_CUDA_API_VERSION
	.align		4
        /*0000*/ 	.byte	0x04, 0x37
        /*0002*/ 	.short	(.L_7 - .L_6)
.L_6:
        /*0004*/ 	.word	0x00000082


	//----- nvinfo : EIATTR_KPARAM_INFO
	.align		4
.L_7:
        /*0008*/ 	.byte	0x04, 0x17
        /*000a*/ 	.short	(.L_9 - .L_8)
.L_8:
        /*000c*/ 	.word	0x00000000
        /*0010*/ 	.short	0x0002
        /*0012*/ 	.short	0x0010
        /*0014*/ 	.byte	0x00, 0xf0, 0x21, 0x00


	//----- nvinfo : EIATTR_KPARAM_INFO
	.align		4
.L_9:
        /*0018*/ 	.byte	0x04, 0x17
        /*001a*/ 	.short	(.L_11 - .L_10)
.L_10:
        /*001c*/ 	.word	0x00000000
        /*0020*/ 	.short	0x0001
        /*0022*/ 	.short	0x0008
        /*0024*/ 	.byte	0x00, 0xf5, 0x21, 0x00


	//----- nvinfo : EIATTR_KPARAM_INFO
	.align		4
.L_11:
        /*0028*/ 	.byte	0x04, 0x17
        /*002a*/ 	.short	(.L_13 - .L_12)
.L_12:
        /*002c*/ 	.word	0x00000000
        /*0030*/ 	.short	0x0000
        /*0032*/ 	.short	0x0000
        /*0034*/ 	.byte	0x00, 0xf5, 0x21, 0x00


	//----- nvinfo : EIATTR_SPARSE_MMA_MASK
	.align		4
.L_13:
        /*0038*/ 	.byte	0x03, 0x50
        /*003a*/ 	.short	0x0000


	//----- nvinfo : EIATTR_MAXREG_COUNT
	.align		4
        /*003c*/ 	.byte	0x03, 0x1b
        /*003e*/ 	.short	0x00ff


	//----- nvinfo : EIATTR_MERCURY_ISA_VERSION
	.align		4
        /*0040*/ 	.byte	0x03, 0x5f
        /*0042*/ 	.short	0x0101


	//----- nvinfo : EIATTR_VRC_CTA_INIT_COUNT
	.align		4
        /*0044*/ 	.byte	0x02, 0x4a
	.zero		1
	.zero		1


	//----- nvinfo : EIATTR_EXIT_INSTR_OFFSETS
	.align		4
        /*0048*/ 	.byte	0x04, 0x1c
        /*004a*/ 	.short	(.L_15 - .L_14)


	//   ....[0]....
.L_14:
        /*004c*/ 	.word	0x00000040


	//   ....[1]....
        /*0050*/ 	.word	0x00014870


	//   ....[2]....
        /*0054*/ 	.word	0x00014ca0


	//----- nvinfo : EIATTR_CBANK_PARAM_SIZE
	.align		4
.L_15:
        /*0058*/ 	.byte	0x03, 0x19
        /*005a*/ 	.short	0x0018


	//----- nvinfo : EIATTR_PARAM_CBANK
	.align		4
        /*005c*/ 	.byte	0x04, 0x0a
        /*005e*/ 	.short	(.L_17 - .L_16)
	.align		4
.L_16:
        /*0060*/ 	.word	index@(.nv.constant0._Z12PowerKernal2PjS_y)
        /*0064*/ 	.short	0x0380
        /*0066*/ 	.short	0x0018


	//----- nvinfo : EIATTR_SW_WAR
	.align		4
.L_17:
        /*0068*/ 	.byte	0x04, 0x36
        /*006a*/ 	.short	(.L_19 - .L_18)
.L_18:
        /*006c*/ 	.word	0x00000008
.L_19:


//--------------------- .nv.callgraph             --------------------------
	.section	.nv.callgraph,"",@"SHT_CUDA_CALLGRAPH"
	.align	4
	.sectionentsize	8
	.align		4
        /*0000*/ 	.word	0x00000000
	.align		4
        /*0004*/ 	.word	0xffffffff
	.align		4
        /*0008*/ 	.word	0x00000000
	.align		4
        /*000c*/ 	.word	0xfffffffe
	.align		4
        /*0010*/ 	.word	0x00000000
	.align		4
        /*0014*/ 	.word	0xfffffffd
	.align		4
        /*0018*/ 	.word	0x00000000
	.align		4
        /*001c*/ 	.word	0xfffffffc


//--------------------- .text._Z12PowerKernal2PjS_y --------------------------
	.section	.text._Z12PowerKernal2PjS_y,"ax",@progbits
	.align	128
        .global         _Z12PowerKernal2PjS_y
        .type           _Z12PowerKernal2PjS_y,@function
        .size           _Z12PowerKernal2PjS_y,(.L_x_4 - _Z12PowerKernal2PjS_y)
        .other          _Z12PowerKernal2PjS_y,@"STO_CUDA_ENTRY STV_DEFAULT"
_Z12PowerKernal2PjS_y:
.text._Z12PowerKernal2PjS_y:
[----:B------:R-:W-:Y:S01]  /*0000*/  LDC R1, c[0x0][0x37c] ;  /* 0x0000df00ff017b82 */ /* 0x000fe20000000800 */
[----:B------:R-:W0:Y:S02]  /*0010*/  LDCU.64 UR14, c[0x0][0x390] ;  /* 0x00007200ff0e77ac */ /* 0x000e240008000a00 */
[----:B0-----:R-:W-:-:S04]  /*0020*/  ISETP.NE.U32.AND P0, PT, RZ, UR14, PT ;  /* 0x0000000eff007c0c */ /* 0x001fc8000bf05070 */
[----:B------:R-:W-:-:S13]  /*0030*/  ISETP.NE.AND.EX P0, PT, RZ, UR15, PT, P0 ;  /* 0x0000000fff007c0c */ /* 0x000fda000bf05300 */
[----:B------:R-:W-:Y:S05]  /*0040*/  @!P0 EXIT ;  /* 0x000000000000894d */ /* 0x000fea0003800000 */
[----:B------:R-:W-:Y:S01]  /*0050*/  UIADD3 UR10, UP0, UPT, UR14, -0x1, URZ ;  /* 0xffffffff0e0a7890 */ /* 0x000fe2000ff1e0ff */
[----:B------:R-:W-:-:S03]  /*0060*/  IMAD.MOV.U32 R8, RZ, RZ, RZ ;  /* 0x000000ffff087224 */ /* 0x000fc600078e00ff */
[----:B------:R-:W-:-:S04]  /*0070*/  UIADD3.X UR11, UPT, UPT, UR15, -0x1, URZ, UP0, !UPT ;  /* 0xffffffff0f0b7890 */ /* 0x000fc800087fe4ff */
[----:B------:R-:W-:Y:S02]  /*0080*/  USHF.R.U32.HI UR12, URZ, 0x2, UR11 ;  /* 0x00000002ff0c7899 */ /* 0x000fe4000801160b */
[----:B------:R-:W-:Y:S02]  /*0090*/  USHF.R.U64 UR8, UR10, 0x2, UR11 ;  /* 0x000000020a087899 */ /* 0x000fe4000800120b */
[----:B------:R-:W-:-:S04]  /*00a0*/  UIMAD.WIDE.U32 UR4, UR12, 0x5c28f5c3, URZ ;  /* 0x5c28f5c30c0478a5 */ /* 0x000fc8000f8e00ff */
[----:B------:R-:W-:Y:S02]  /*00b0*/  UIMAD.WIDE.U32 UR6, UP0, UR8, 0x28f5c28f, UR4 ;  /* 0x28f5c28f080678a5 */ /* 0x000fe4000f800004 */
[----:B------:R-:W-:Y:S02]  /*00c0*/  UIMAD.WIDE.U32 UR4, UR8, 0x5c28f5c3, URZ ;  /* 0x5c28f5c3080478a5 */ /* 0x000fe4000f8e00ff */
[----:B------:R-:W-:Y:S02]  /*00d0*/  UIADD3.X UR9, UPT, UPT, URZ, URZ, URZ, UP0, !UPT ;  /* 0x000000ffff097290 */ /* 0x000fe400087fe4ff */
[----:B------:R-:W-:Y:S01]  /*00e0*/  UIADD3 URZ, UP0, UPT, UR5, UR6, URZ ;  /* 0x0000000605ff7290 */ /* 0x000fe2000ff1e0ff */
[----:B------:R-:W-:-:S03]  /*00f0*/  UMOV UR8, UR7 ;  /* 0x0000000700087c82 */ /* 0x000fc60008000000 */
[----:B------:R-:W-:Y:S02]  /*0100*/  UIMAD.WIDE.U32.X UR4, UR12, 0x28f5c28f, UR8, UP0 ;  /* 0x28f5c28f0c0478a5 */ /* 0x000fe400080e0408 */
[----:B------:R-:W-:Y:S02]  /*0110*/  UISETP.GE.U32.AND UP0, UPT, UR14, 0x64, UPT ;  /* 0x000000640e00788c */ /* 0x000fe4000bf06070 */
[----:B------:R-:W-:Y:S02]  /*0120*/  USHF.R.U64 UR6, UR4, 0x2, UR5 ;  /* 0x0000000204067899 */ /* 0x000fe40008001205 */
[----:B------:R-:W-:Y:S02]  /*0130*/  USHF.R.U32.HI UR7, URZ, 0x2, UR5 ;  /* 0x00000002ff077899 */ /* 0x000fe40008011605 */
[----:B------:R-:W-:Y:S02]  /*0140*/  UIMAD.WIDE.U32 UR4, UR6, -0x64, UR10 ;  /* 0xffffff9c060478a5 */ /* 0x000fe4000f8e000a */
[----:B------:R-:W-:-:S02]  /*0150*/  UIMAD UR7, UR7, -0x64, URZ ;  /* 0xffffff9c070778a4 */ /* 0x000fc4000f8e02ff */
[----:B------:R-:W-:Y:S02]  /*0160*/  UISETP.GE.U32.AND.EX UP0, UPT, UR15, URZ, UPT, UP0 ;  /* 0x000000ff0f00728c */ /* 0x000fe4000bf06100 */
[----:B------:R-:W-:Y:S02]  /*0170*/  UIADD3 UR5, UPT, UPT, UR5, -UR6, UR7 ;  /* 0x8000000605057290 */ /* 0x000fe4000fffe007 */
[----:B------:R-:W-:Y:S01]  /*0180*/  UIADD3 UR4, UP1, UPT, UR4, 0x1, URZ ;  /* 0x0000000104047890 */ /* 0x000fe2000ff3e0ff */
[----:B------:R-:W0:Y:S03]  /*0190*/  LDCU.64 UR8, c[0x0][0x358] ;  /* 0x00006b00ff0877ac */ /* 0x000e260008000a00 */
[----:B------:R-:W-:Y:S02]  /*01a0*/  UIADD3.X UR5, UPT, UPT, URZ, UR5, URZ, UP1, !UPT ;  /* 0x00000005ff057290 */ /* 0x000fe40008ffe4ff */
[----:B------:R-:W-:-:S04]  /*01b0*/  IMAD.U32 R0, RZ, RZ, UR4 ;  /* 0x00000004ff007e24 */ /* 0x000fc8000f8e00ff */
[----:B------:R-:W-:Y:S01]  /*01c0*/  IMAD.U32 R6, RZ, RZ, UR5 ;  /* 0x00000005ff067e24 */ /* 0x000fe2000f8e00ff */
[----:B------:R-:W-:Y:S06]  /*01d0*/  BRA.U !UP0, `(.L_x_0) ;  /* 0x00000145089c7547 */ /* 0x000fec000b800000 */
[----:B------:R-:W1:Y:S01]  /*01e0*/  S2R R7, SR_CTAID.X ;  /* 0x0000000000077919 */ /* 0x000e620000002500 */
[----:B------:R-:W1:Y:S01]  /*01f0*/  LDCU UR4, c[0x0][0x360] ;  /* 0x00006c00ff0477ac */ /* 0x000e620008000800 */
[----:B------:R-:W-:Y:S01]  /*0200*/  IMAD.MOV.U32 R8, RZ, RZ, RZ ;  /* 0x000000ffff087224 */ /* 0x000fe200078e00ff */
[----:B------:R-:W1:Y:S01]  /*0210*/  S2R R2, SR_TID.X ;  /* 0x0000000000027919 */ /* 0x000e620000002100 */
[----:B------:R-:W-:Y:S01]  /*0220*/  UMOV UR5, URZ ;  /* 0x000000ff00057c82 */ /* 0x000fe20008000000 */
[----:B-1----:R-:W-:Y:S01]  /*0230*/  IMAD R7, R7, UR4, R2 ;  /* 0x0000000407077c24 */ /* 0x002fe2000f8e0202 */
[----:B------:R-:W-:-:S03]  /*0240*/  UMOV UR4, URZ ;  /* 0x000000ff00047c82 */ /* 0x000fc60008000000 */
[----:B------:R-:W-:-:S07]  /*0250*/  IMAD.SHL.U32 R7, R7, 0x10, RZ ;  /* 0x0000001007077824 */ /* 0x000fce00078e00ff */
.L_x_1:
[----:B------:R-:W1:Y:S02]  /*0260*/  LDC.64 R2, c[0x0][0x380] ;  /* 0x0000e000ff027b82 */ /* 0x000e640000000a00 */
[----:B-1----:R-:W-:-:S05]  /*0270*/  IMAD.WIDE.U32 R2, R7, 0x4, R2 ;  /* 0x0000000407027825 */ /* 0x002fca00078e0002 */
[----:B0-----:R-:W2:Y:S04]  /*0280*/  LDG.E R4, desc[UR8][R2.64] ;  /* 0x0000000802047981 */ /* 0x001ea8000c1e1900 */
[----:B------:R-:W3:Y:S04]  /*0290*/  LDG.E R5, desc[UR8][R2.64+0x4] ;  /* 0x0000040802057981 */ /* 0x000ee8000c1e1900 */
[----:B------:R-:W3:Y:S04]  /*02a0*/  LDG.E R14, desc[UR8][R2.64+0x8] ;  /* 0x00000808020e7981 */ /* 0x000ee8000c1e1900 */
[----:B------:R-:W4:Y:S04]  /*02b0*/  LDG.E R15, desc[UR8][R2.64+0xc] ;  /* 0x00000c08020f7981 */ /* 0x000f28000c1e1900 */
[----:B------:R-:W4:Y:S04]  /*02c0*/  LDG.E R16, desc[UR8][R2.64+0x10] ;  /* 0x0000100802107981 */ /* 0x000f28000c1e1900 */
[----:B------:R-:W5:Y:S04]  /*02d0*/  LDG.E R17, desc[UR8][R2.64+0x14] ;  /* 0x0000140802117981 */ /* 0x000f68000c1e1900 */
        /* <DEDUP_REMOVED lines=9> */
[----:B------:R-:W5:Y:S01]  /*0370*/  LDG.E R9, desc[UR8][R2.64+0x3c] ;  /* 0x00003c0802097981 */ /* 0x000f62000c1e1900 */
[----:B--2---:R-:W-:-:S04]  /*0380*/  IADD3 R4, PT, PT, R4, R8, R7 ;  /* 0x0000000804047210 */ /* 0x004fc80007ffe007 */
[----:B---3--:R-:W-:-:S04]  /*0390*/  IADD3 R4, PT, PT, R14, R4, R5 ;  /* 0x000000040e047210 */ /* 0x008fc80007ffe005 */
[----:B----4-:R-:W-:Y:S02]  /*03a0*/  IADD3 R15, PT, PT, R16, R4, R15 ;  /* 0x00000004100f7210 */ /* 0x010fe40007ffe00f */
[----:B------:R-:W0:Y:S02]  /*03b0*/  LDC.64 R4, c[0x0][0x388] ;  /* 0x0000e200ff047b82 */ /* 0x000e240000000a00 */
[----:B-----5:R-:W-:-:S04]  /*03c0*/  IADD3 R15, PT, PT, R18, R15, R17 ;  /* 0x0000000f120f7210 */ /* 0x020fc80007ffe011 */
[----:B------:R-:W-:-:S04]  /*03d0*/  IADD3 R15, PT, PT, R20, R15, R19 ;  /* 0x0000000f140f7210 */ /* 0x000fc80007ffe013 */
[----:B------:R-:W-:Y:S01]  /*03e0*/  IADD3 R15, PT, PT, R22, R15, R21 ;  /* 0x0000000f160f7210 */ /* 0x000fe20007ffe015 */
[----:B0-----:R-:W-:-:S03]  /*03f0*/  IMAD.WIDE.U32 R4, R7, 0x4, R4 ;  /* 0x0000000407047825 */ /* 0x001fc600078e0004 */
[----:B------:R-:W-:-:S04]  /*0400*/  IADD3 R12, PT, PT, R12, R15, R13 ;  /* 0x0000000f0c0c7210 */ /* 0x000fc80007ffe00d */
[----:B------:R-:W-:-:S05]  /*0410*/  IADD3 R10, PT, PT, R10, R12, R11 ;  /* 0x0000000c0a0a7210 */ /* 0x000fca0007ffe00b */
[----:B------:R-:W-:-:S05]  /*0420*/  IMAD.IADD R13, R9, 0x1, R10 ;  /* 0x00000001090d7824 */ /* 0x000fca00078e020a */
[----:B------:R0:W-:Y:S04]  /*0430*/  STG.E desc[UR8][R2.64], R13 ;  /* 0x0000000d02007986 */ /* 0x0001e8000c101908 */
[----:B------:R-:W2:Y:S04]  /*0440*/  LDG.E R14, desc[UR8][R4.64] ;  /* 0x00000008040e7981 */ /* 0x000ea8000c1e1900 */
        /* <DEDUP_REMOVED lines=14> */
[----:B------:R-:W0:Y:S01]  /*0530*/  LDG.E R8, desc[UR8][R4.64+0x3c] ;  /* 0x00003c0804087981 */ /* 0x000e22000c1e1900 */
[----:B--2---:R-:W-:-:S04]  /*0540*/  IADD3 R14, PT, PT, R13, R14, R7 ;  /* 0x0000000e0d0e7210 */ /* 0x004fc80007ffe007 */
[----:B---3--:R-:W-:-:S04]  /*0550*/  IADD3 R14, PT, PT, R16, R14, R15 ;  /* 0x0000000e100e7210 */ /* 0x008fc80007ffe00f */
[----:B----4-:R-:W-:-:S04]  /*0560*/  IADD3 R14, PT, PT, R18, R14, R17 ;  /* 0x0000000e120e7210 */ /* 0x010fc80007ffe011 */
[----:B-----5:R-:W-:-:S04]  /*0570*/  IADD3 R14, PT, PT, R20, R14, R19 ;  /* 0x0000000e140e7210 */ /* 0x020fc80007ffe013 */
[----:B------:R-:W-:-:S04]  /*0580*/  IADD3 R14, PT, PT, R22, R14, R21 ;  /* 0x0000000e160e7210 */ /* 0x000fc80007ffe015 */
[----:B------:R-:W-:-:S04]  /*0590*/  IADD3 R14, PT, PT, R24, R14, R23 ;  /* 0x0000000e180e7210 */ /* 0x000fc80007ffe017 */
[----:B------:R-:W-:-:S04]  /*05a0*/  IADD3 R11, PT, PT, R11, R14, R12 ;  /* 0x0000000e0b0b7210 */ /* 0x000fc80007ffe00c */
[----:B------:R-:W-:-:S05]  /*05b0*/  IADD3 R9, PT, PT, R9, R11, R10 ;  /* 0x0000000b09097210 */ /* 0x000fca0007ffe00a */
[----:B0-----:R-:W-:-:S05]  /*05c0*/  IMAD.IADD R13, R8, 0x1, R9 ;  /* 0x00000001080d7824 */ /* 0x001fca00078e0209 */
        /* <DEDUP_REMOVED lines=5121> */
[----:B------:R-:W-:-:S05]  /*145e0*/  IMAD.IADD R9, R8, 0x1, R9 ;  /* 0x0000000108097824 */ /* 0x000fca00078e0209 */
[----:B------:R1:W-:Y:S04]  /*145f0*/  STG.E desc[UR8][R2.64], R9 ;  /* 0x0000000902007986 */ /* 0x0003e8000c101908 */
[----:B------:R-:W2:Y:S04]  /*14600*/  LDG.E R10, desc[UR8][R4.64] ;  /* 0x00000008040a7981 */ /* 0x000ea8000c1e1900 */
[----:B------:R-:W3:Y:S04]  /*14610*/  LDG.E R11, desc[UR8][R4.64+0x4] ;  /* 0x00000408040b7981 */ /* 0x000ee8000c1e1900 */
[----:B------:R-:W3:Y:S04]  /*14620*/  LDG.E R12, desc[UR8][R4.64+0x8] ;  /* 0x00000808040c7981 */ /* 0x000ee8000c1e1900 */
[----:B0-----:R-:W4:Y:S04]  /*14630*/  LDG.E R13, desc[UR8][R4.64+0xc] ;  /* 0x00000c08040d7981 */ /* 0x001f28000c1e1900 */
[----:B------:R-:W4:Y:S04]  /*14640*/  LDG.E R14, desc[UR8][R4.64+0x10] ;  /* 0x00001008040e7981 */ /* 0x000f28000c1e1900 */
[----:B------:R-:W5:Y:S04]  /*14650*/  LDG.E R15, desc[UR8][R4.64+0x14] ;  /* 0x00001408040f7981 */ /* 0x000f68000c1e1900 */
[----:B------:R-:W5:Y:S04]  /*14660*/  LDG.E R16, desc[UR8][R4.64+0x18] ;  /* 0x0000180804107981 */ /* 0x000f68000c1e1900 */
[----:B------:R-:W5:Y:S04]  /*14670*/  LDG.E R17, desc[UR8][R4.64+0x1c] ;  /* 0x00001c0804117981 */ /* 0x000f68000c1e1900 */
[----:B------:R-:W5:Y:S04]  /*14680*/  LDG.E R18, desc[UR8][R4.64+0x20] ;  /* 0x0000200804127981 */ /* 0x000f68000c1e1900 */
[----:B------:R-:W5:Y:S04]  /*14690*/  LDG.E R19, desc[UR8][R4.64+0x24] ;  /* 0x0000240804137981 */ /* 0x000f68000c1e1900 */
[----:B-1----:R-:W5:Y:S04]  /*146a0*/  LDG.E R2, desc[UR8][R4.64+0x28] ;  /* 0x0000280804027981 */ /* 0x002f68000c1e1900 */
[----:B------:R-:W5:Y:S04]  /*146b0*/  LDG.E R3, desc[UR8][R4.64+0x2c] ;  /* 0x00002c0804037981 */ /* 0x000f68000c1e1900 */
[----:B------:R-:W5:Y:S04]  /*146c0*/  LDG.E R20, desc[UR8][R4.64+0x30] ;  /* 0x0000300804147981 */ /* 0x000f68000c1e1900 */
[----:B------:R-:W5:Y:S04]  /*146d0*/  LDG.E R21, desc[UR8][R4.64+0x34] ;  /* 0x0000340804157981 */ /* 0x000f68000c1e1900 */
[----:B------:R-:W5:Y:S04]  /*146e0*/  LDG.E R22, desc[UR8][R4.64+0x38] ;  /* 0x0000380804167981 */ /* 0x000f68000c1e1900 */
[----:B------:R-:W5:Y:S01]  /*146f0*/  LDG.E R8, desc[UR8][R4.64+0x3c] ;  /* 0x00003c0804087981 */ /* 0x000f62000c1e1900 */
[----:B------:R-:W-:Y:S01]  /*14700*/  ISETP.NE.U32.AND P0, PT, R0, 0x64, PT ;  /* 0x000000640000780c */ /* 0x000fe20003f05070 */
[----:B------:R-:W-:-:S03]  /*14710*/  UIADD3 UR4, UP0, UPT, UR4, 0x64, URZ ;  /* 0x0000006404047890 */ /* 0x000fc6000ff1e0ff */
[----:B------:R-:W-:Y:S01]  /*14720*/  ISETP.NE.AND.EX P0, PT, R6, RZ, PT, P0 ;  /* 0x000000ff0600720c */ /* 0x000fe20003f05300 */
[----:B------:R-:W-:Y:S01]  /*14730*/  UIADD3.X UR5, UPT, UPT, URZ, UR5, URZ, UP0, !UPT ;  /* 0x00000005ff057290 */ /* 0x000fe200087fe4ff */
[----:B--2---:R-:W-:-:S04]  /*14740*/  IADD3 R10, PT, PT, R9, R10, R7 ;  /* 0x0000000a090a7210 */ /* 0x004fc80007ffe007 */
[----:B---3--:R-:W-:-:S04]  /*14750*/  IADD3 R10, PT, PT, R12, R10, R11 ;  /* 0x0000000a0c0a7210 */ /* 0x008fc80007ffe00b */
[----:B----4-:R-:W-:-:S04]  /*14760*/  IADD3 R10, PT, PT, R14, R10, R13 ;  /* 0x0000000a0e0a7210 */ /* 0x010fc80007ffe00d */
[----:B-----5:R-:W-:-:S04]  /*14770*/  IADD3 R10, PT, PT, R16, R10, R15 ;  /* 0x0000000a100a7210 */ /* 0x020fc80007ffe00f */
[----:B------:R-:W-:-:S04]  /*14780*/  IADD3 R10, PT, PT, R18, R10, R17 ;  /* 0x0000000a120a7210 */ /* 0x000fc80007ffe011 */
[----:B------:R-:W-:-:S04]  /*14790*/  IADD3 R2, PT, PT, R2, R10, R19 ;  /* 0x0000000a02027210 */ /* 0x000fc80007ffe013 */
[----:B------:R-:W-:Y:S02]  /*147a0*/  IADD3 R2, PT, PT, R20, R2, R3 ;  /* 0x0000000214027210 */ /* 0x000fe40007ffe003 */
[----:B------:R-:W-:Y:S02]  /*147b0*/  SEL R3, R6, RZ, P0 ;  /* 0x000000ff06037207 */ /* 0x000fe40000000000 */
[----:B------:R-:W-:Y:S02]  /*147c0*/  IADD3 R21, PT, PT, R22, R2, R21 ;  /* 0x0000000216157210 */ /* 0x000fe40007ffe015 */
[----:B------:R-:W-:-:S03]  /*147d0*/  SEL R2, R0, RZ, P0 ;  /* 0x000000ff00027207 */ /* 0x000fc60000000000 */
[----:B------:R-:W-:Y:S01]  /*147e0*/  IMAD.IADD R8, R8, 0x1, R21 ;  /* 0x0000000108087824 */ /* 0x000fe200078e0215 */
[----:B------:R-:W-:-:S04]  /*147f0*/  IADD3 R2, P1, PT, -R2, UR14, RZ ;  /* 0x0000000e02027c10 */ /* 0x000fc8000ff3e1ff */
[----:B------:R1:W-:Y:S01]  /*14800*/  STG.E desc[UR8][R4.64], R8 ;  /* 0x0000000804007986 */ /* 0x0003e2000c101908 */
[----:B------:R-:W-:Y:S02]  /*14810*/  ISETP.NE.U32.AND P0, PT, R2, UR4, PT ;  /* 0x0000000402007c0c */ /* 0x000fe4000bf05070 */
[----:B------:R-:W-:-:S04]  /*14820*/  IADD3.X R2, PT, PT, ~R3, UR15, RZ, P1, !PT ;  /* 0x0000000f03027c10 */ /* 0x000fc80008ffe5ff */
[----:B------:R-:W-:-:S13]  /*14830*/  ISETP.NE.AND.EX P0, PT, R2, UR5, PT, P0 ;  /* 0x0000000502007c0c */ /* 0x000fda000bf05300 */
[----:B-1----:R-:W-:Y:S05]  /*14840*/  @P0 BRA `(.L_x_1) ;  /* 0xfffffeb800840947 */ /* 0x002fea000383ffff */
.L_x_0:
[----:B------:R-:W-:-:S04]  /*14850*/  ISETP.NE.U32.AND P0, PT, R0, 0x64, PT ;  /* 0x000000640000780c */ /* 0x000fc80003f05070 */
[----:B------:R-:W-:-:S13]  /*14860*/  ISETP.NE.AND.EX P0, PT, R6, RZ, PT, P0 ;  /* 0x000000ff0600720c */ /* 0x000fda0003f05300 */
[----:B0-----:R-:W-:Y:S05]  /*14870*/  @!P0 EXIT ;  /* 0x000000000000894d */ /* 0x001fea0003800000 */
[----:B------:R-:W0:Y:S01]  /*14880*/  S2R R7, SR_CTAID.X ;  /* 0x0000000000077919 */ /* 0x000e220000002500 */
[----:B------:R-:W0:Y:S01]  /*14890*/  LDCU UR4, c[0x0][0x360] ;  /* 0x00006c00ff0477ac */ /* 0x000e220008000800 */
[----:B------:R-:W0:Y:S02]  /*148a0*/  S2R R2, SR_TID.X ;  /* 0x0000000000027919 */ /* 0x000e240000002100 */
[----:B0-----:R-:W-:-:S04]  /*148b0*/  IMAD R7, R7, UR4, R2 ;  /* 0x0000000407077c24 */ /* 0x001fc8000f8e0202 */
[----:B------:R-:W-:-:S07]  /*148c0*/  IMAD.SHL.U32 R7, R7, 0x10, RZ ;  /* 0x0000001007077824 */ /* 0x000fce00078e00ff */
.L_x_2:
[----:B0-----:R-:W0:Y:S02]  /*148d0*/  LDC.64 R2, c[0x0][0x380] ;  /* 0x0000e000ff027b82 */ /* 0x001e240000000a00 */
[----:B0-----:R-:W-:-:S05]  /*148e0*/  IMAD.WIDE.U32 R2, R7, 0x4, R2 ;  /* 0x0000000407027825 */ /* 0x001fca00078e0002 */
        /* <DEDUP_REMOVED lines=38> */
[----:B0-----:R-:W5:Y:S04]  /*14b50*/  LDG.E R2, desc[UR8][R4.64+0x28] ;  /* 0x0000280804027981 */ /* 0x001f68000c1e1900 */
[----:B------:R-:W5:Y:S04]  /*14b60*/  LDG.E R3, desc[UR8][R4.64+0x2c] ;  /* 0x00002c0804037981 */ /* 0x000f68000c1e1900 */
[----:B------:R-:W5:Y:S04]  /*14b70*/  LDG.E R20, desc[UR8][R4.64+0x30] ;  /* 0x0000300804147981 */ /* 0x000f68000c1e1900 */
[----:B------:R-:W5:Y:S04]  /*14b80*/  LDG.E R21, desc[UR8][R4.64+0x34] ;  /* 0x0000340804157981 */ /* 0x000f68000c1e1900 */
[----:B------:R-:W5:Y:S04]  /*14b90*/  LDG.E R22, desc[UR8][R4.64+0x38] ;  /* 0x0000380804167981 */ /* 0x000f68000c1e1900 */
[----:B------:R-:W5:Y:S01]  /*14ba0*/  LDG.E R8, desc[UR8][R4.64+0x3c] ;  /* 0x00003c0804087981 */ /* 0x000f62000c1e1900 */
[----:B------:R-:W-:-:S04]  /*14bb0*/  IADD3 R0, P0, PT, R0, -0x1, RZ ;  /* 0xffffffff00007810 */ /* 0x000fc80007f1e0ff */
[----:B------:R-:W-:Y:S02]  /*14bc0*/  IADD3.X R6, PT, PT, R6, -0x1, RZ, P0, !PT ;  /* 0xffffffff06067810 */ /* 0x000fe400007fe4ff */
[----:B------:R-:W-:-:S04]  /*14bd0*/  ISETP.NE.U32.AND P0, PT, R0, RZ, PT ;  /* 0x000000ff0000720c */ /* 0x000fc80003f05070 */
[----:B------:R-:W-:Y:S02]  /*14be0*/  ISETP.NE.AND.EX P0, PT, R6, RZ, PT, P0 ;  /* 0x000000ff0600720c */ /* 0x000fe40003f05300 */
        /* <DEDUP_REMOVED lines=9> */
[----:B------:R0:W-:Y:S01]  /*14c80*/  STG.E desc[UR8][R4.64], R8 ;  /* 0x0000000804007986 */ /* 0x0001e2000c101908 */
[----:B------:R-:W-:Y:S05]  /*14c90*/  @P0 BRA `(.L_x_2) ;  /* 0xfffffffc000c0947 */ /* 0x000fea000383ffff */
[----:B------:R-:W-:Y:S05]  /*14ca0*/  EXIT ;  /* 0x000000000000794d */ /* 0x000fea0003800000 */
.L_x_3:
[----:B------:R-:W-:-:S00]  /*14cb0*/  BRA `(.L_x_3) ;  /* 0xfffffffc00fc7947 */ /* 0x000fc0000383ffff */
[----:B------:R-:W-:-:S00]  /*14cc0*/  NOP ;  /* 0x0000000000007918 */ /* 0x000fc00000000000 */
        /* <DEDUP_REMOVED lines=11> */
.L_x_4:


//--------------------- .nv.shared.reserved.0     --------------------------
	.section	.nv.shared.reserved.0,"aw",@nobits
	.weak		__nv_reservedSMEM_offset_0_alias
	.size		__nv_reservedSMEM_offset_0_alias, 0, 64
	.other		__nv_reservedSMEM_offset_0_alias,@"STO_CUDA_RESERVED_SHARED STV_DEFAULT"
__nv_reservedSMEM_offset_0_alias:
	.zero		0
	.zero		64


//--------------------- .nv.constant0._Z12PowerKernal2PjS_y --------------------------
	.section	.nv.constant0._Z12PowerKernal2PjS_y,"a",@progbits
	.sectionflags	@""
	.align	4
.nv.constant0._Z12PowerKernal2PjS_y:
	.zero		920


//--------------------- SYMBOLS --------------------------

	.type		.nv.reservedSmem.offset0,@object
	.size		.nv.reservedSmem.offset0,0x4
